//
// Generated by NVIDIA NVVM Compiler
//
// Compiler Build ID: CL-36424714
// Cuda compilation tools, release 13.0, V13.0.88
// Based on NVVM 20.0.0
//

.version 9.0
.target sm_100
.address_size 64

	// .globl	my_kernel_kernel0
// _ZZ17my_kernel_kernel0E18PaddedInput_shared has been demoted
// _ZZ17my_kernel_kernel0E18placeholder_shared has been demoted

.visible .entry my_kernel_kernel0(
	.param .u64 .ptr .align 1 my_kernel_kernel0_param_0,
	.param .u64 .ptr .align 1 my_kernel_kernel0_param_1,
	.param .u64 .ptr .align 1 my_kernel_kernel0_param_2,
	.param .u64 .ptr .align 1 my_kernel_kernel0_param_3
)
{
	.reg .pred 	%p<4>;
	.reg .b32 	%r<64>;
	.reg .b32 	%f<687>;
	.reg .b64 	%rd<37>;
	// demoted variable
	.shared .align 4 .b8 _ZZ17my_kernel_kernel0E18PaddedInput_shared[2048];
	// demoted variable
	.shared .align 4 .b8 _ZZ17my_kernel_kernel0E18placeholder_shared[256];
	ld.param.u64 	%rd18, [my_kernel_kernel0_param_0];
	ld.param.u64 	%rd19, [my_kernel_kernel0_param_1];
	cvta.to.global.u64 	%rd20, %rd18;
	cvta.to.global.u64 	%rd21, %rd19;
	mov.u32 	%r4, %tid.x;
	shl.b32 	%r5, %r4, 14;
	mov.u32 	%r6, %ctaid.x;
	shl.b32 	%r7, %r6, 15;
	and.b32  	%r8, %r7, 2147352576;
	shl.b32 	%r9, %r6, 12;
	and.b32  	%r10, %r9, 8192;
	shl.b32 	%r11, %r6, 6;
	and.b32  	%r12, %r11, 64;
	add.s32 	%r13, %r12, %r4;
	and.b32  	%r14, %r5, 1572864;
	shl.b32 	%r15, %r4, 11;
	and.b32  	%r16, %r15, 6144;
	shl.b32 	%r17, %r4, 12;
	and.b32  	%r18, %r17, 114688;
	mul.wide.u32 	%rd22, %r13, 4;
	add.s64 	%rd36, %rd21, %rd22;
	add.s32 	%r19, %r14, %r8;
	or.b32  	%r20, %r19, %r18;
	or.b32  	%r21, %r20, %r10;
	or.b32  	%r22, %r21, %r16;
	mul.wide.u32 	%rd23, %r22, 4;
	add.s64 	%rd32, %rd20, %rd23;
	add.s64 	%rd35, %rd32, 6144;
	add.s64 	%rd34, %rd32, 4096;
	add.s64 	%rd33, %rd32, 2048;
	mov.b32 	%r63, 0;
	mov.f32 	%f559, 0f00000000;
	shl.b32 	%r25, %r4, 4;
	mov.u32 	%r26, _ZZ17my_kernel_kernel0E18PaddedInput_shared;
	add.s32 	%r27, %r26, %r25;
	shl.b32 	%r30, %r4, 2;
	mov.f32 	%f560, %f559;
	mov.f32 	%f561, %f559;
	mov.f32 	%f562, %f559;
	mov.f32 	%f563, %f559;
	mov.f32 	%f564, %f559;
	mov.f32 	%f565, %f559;
	mov.f32 	%f566, %f559;
	mov.f32 	%f567, %f559;
	mov.f32 	%f568, %f559;
	mov.f32 	%f569, %f559;
	mov.f32 	%f570, %f559;
	mov.f32 	%f571, %f559;
	mov.f32 	%f572, %f559;
	mov.f32 	%f573, %f559;
	mov.f32 	%f574, %f559;
	mov.f32 	%f575, %f559;
	mov.f32 	%f576, %f559;
	mov.f32 	%f577, %f559;
	mov.f32 	%f578, %f559;
	mov.f32 	%f579, %f559;
	mov.f32 	%f580, %f559;
	mov.f32 	%f581, %f559;
	mov.f32 	%f582, %f559;
	mov.f32 	%f583, %f559;
	mov.f32 	%f584, %f559;
	mov.f32 	%f585, %f559;
	mov.f32 	%f586, %f559;
	mov.f32 	%f587, %f559;
	mov.f32 	%f588, %f559;
	mov.f32 	%f589, %f559;
	mov.f32 	%f590, %f559;
	mov.f32 	%f591, %f559;
	mov.f32 	%f592, %f559;
	mov.f32 	%f593, %f559;
	mov.f32 	%f594, %f559;
	mov.f32 	%f595, %f559;
	mov.f32 	%f596, %f559;
	mov.f32 	%f597, %f559;
	mov.f32 	%f598, %f559;
	mov.f32 	%f599, %f559;
	mov.f32 	%f600, %f559;
	mov.f32 	%f601, %f559;
	mov.f32 	%f602, %f559;
	mov.f32 	%f603, %f559;
	mov.f32 	%f604, %f559;
	mov.f32 	%f605, %f559;
	mov.f32 	%f606, %f559;
	mov.f32 	%f607, %f559;
	mov.f32 	%f608, %f559;
	mov.f32 	%f609, %f559;
	mov.f32 	%f610, %f559;
	mov.f32 	%f611, %f559;
	mov.f32 	%f612, %f559;
	mov.f32 	%f613, %f559;
	mov.f32 	%f614, %f559;
	mov.f32 	%f615, %f559;
	mov.f32 	%f616, %f559;
	mov.f32 	%f617, %f559;
	mov.f32 	%f618, %f559;
	mov.f32 	%f619, %f559;
	mov.f32 	%f620, %f559;
	mov.f32 	%f621, %f559;
	mov.f32 	%f622, %f559;
	mov.f32 	%f623, %f559;
	mov.f32 	%f624, %f559;
	mov.f32 	%f625, %f559;
	mov.f32 	%f626, %f559;
	mov.f32 	%f627, %f559;
	mov.f32 	%f628, %f559;
	mov.f32 	%f629, %f559;
	mov.f32 	%f630, %f559;
	mov.f32 	%f631, %f559;
	mov.f32 	%f632, %f559;
	mov.f32 	%f633, %f559;
	mov.f32 	%f634, %f559;
	mov.f32 	%f635, %f559;
	mov.f32 	%f636, %f559;
	mov.f32 	%f637, %f559;
	mov.f32 	%f638, %f559;
	mov.f32 	%f639, %f559;
	mov.f32 	%f640, %f559;
	mov.f32 	%f641, %f559;
	mov.f32 	%f642, %f559;
	mov.f32 	%f643, %f559;
	mov.f32 	%f644, %f559;
	mov.f32 	%f645, %f559;
	mov.f32 	%f646, %f559;
	mov.f32 	%f647, %f559;
	mov.f32 	%f648, %f559;
	mov.f32 	%f649, %f559;
	mov.f32 	%f650, %f559;
	mov.f32 	%f651, %f559;
	mov.f32 	%f652, %f559;
	mov.f32 	%f653, %f559;
	mov.f32 	%f654, %f559;
	mov.f32 	%f655, %f559;
	mov.f32 	%f656, %f559;
	mov.f32 	%f657, %f559;
	mov.f32 	%f658, %f559;
	mov.f32 	%f659, %f559;
	mov.f32 	%f660, %f559;
	mov.f32 	%f661, %f559;
	mov.f32 	%f662, %f559;
	mov.f32 	%f663, %f559;
	mov.f32 	%f664, %f559;
	mov.f32 	%f665, %f559;
	mov.f32 	%f666, %f559;
	mov.f32 	%f667, %f559;
	mov.f32 	%f668, %f559;
	mov.f32 	%f669, %f559;
	mov.f32 	%f670, %f559;
	mov.f32 	%f671, %f559;
	mov.f32 	%f672, %f559;
	mov.f32 	%f673, %f559;
	mov.f32 	%f674, %f559;
	mov.f32 	%f675, %f559;
	mov.f32 	%f676, %f559;
	mov.f32 	%f677, %f559;
	mov.f32 	%f678, %f559;
	mov.f32 	%f679, %f559;
	mov.f32 	%f680, %f559;
	mov.f32 	%f681, %f559;
	mov.f32 	%f682, %f559;
	mov.f32 	%f683, %f559;
	mov.f32 	%f684, %f559;
	mov.f32 	%f685, %f559;
	mov.f32 	%f686, %f559;
$L__BB0_1:
	setp.gt.u32 	%p1, %r4, 127;
	bar.sync 	0;
	@%p1 bra 	$L__BB0_3;
	ld.global.nc.f32 	%f258, [%rd32];
	st.shared.f32 	[%r27], %f258;
	ld.global.nc.f32 	%f259, [%rd33];
	st.shared.f32 	[%r27+4], %f259;
	ld.global.nc.f32 	%f260, [%rd34];
	st.shared.f32 	[%r27+8], %f260;
	ld.global.nc.f32 	%f261, [%rd35];
	st.shared.f32 	[%r27+12], %f261;
$L__BB0_3:
	setp.gt.u32 	%p2, %r4, 63;
	@%p2 bra 	$L__BB0_5;
	ld.global.nc.f32 	%f262, [%rd36];
	mov.u32 	%r31, _ZZ17my_kernel_kernel0E18placeholder_shared;
	add.s32 	%r32, %r31, %r30;
	st.shared.f32 	[%r32], %f262;
$L__BB0_5:
	bar.sync 	0;
	mov.u32 	%r33, %tid.x;
	shl.b32 	%r34, %r33, 3;
	and.b32  	%r35, %r34, 120;
	mov.u32 	%r36, _ZZ17my_kernel_kernel0E18placeholder_shared;
	add.s32 	%r37, %r36, %r35;
	ld.shared.f32 	%f263, [%r37];
	ld.shared.f32 	%f264, [%r37+128];
	and.b32  	%r38, %r33, 896;
	shr.u32 	%r39, %r33, 1;
	and.b32  	%r40, %r39, 56;
	or.b32  	%r41, %r40, %r38;
	mov.u32 	%r42, _ZZ17my_kernel_kernel0E18PaddedInput_shared;
	add.s32 	%r43, %r42, %r41;
	ld.shared.f32 	%f265, [%r43];
	fma.rn.f32 	%f686, %f265, %f263, %f686;
	fma.rn.f32 	%f654, %f265, %f264, %f654;
	ld.shared.f32 	%f266, [%r43+256];
	fma.rn.f32 	%f622, %f266, %f263, %f622;
	fma.rn.f32 	%f590, %f266, %f264, %f590;
	ld.shared.f32 	%f267, [%r43+4];
	fma.rn.f32 	%f684, %f267, %f263, %f684;
	fma.rn.f32 	%f652, %f267, %f264, %f652;
	ld.shared.f32 	%f268, [%r43+260];
	fma.rn.f32 	%f620, %f268, %f263, %f620;
	fma.rn.f32 	%f588, %f268, %f264, %f588;
	ld.shared.f32 	%f269, [%r43+64];
	fma.rn.f32 	%f682, %f269, %f263, %f682;
	fma.rn.f32 	%f650, %f269, %f264, %f650;
	ld.shared.f32 	%f270, [%r43+320];
	fma.rn.f32 	%f618, %f270, %f263, %f618;
	fma.rn.f32 	%f586, %f270, %f264, %f586;
	ld.shared.f32 	%f271, [%r43+68];
	fma.rn.f32 	%f680, %f271, %f263, %f680;
	fma.rn.f32 	%f648, %f271, %f264, %f648;
	ld.shared.f32 	%f272, [%r43+324];
	fma.rn.f32 	%f616, %f272, %f263, %f616;
	fma.rn.f32 	%f584, %f272, %f264, %f584;
	ld.shared.f32 	%f273, [%r43+512];
	fma.rn.f32 	%f678, %f273, %f263, %f678;
	fma.rn.f32 	%f646, %f273, %f264, %f646;
	ld.shared.f32 	%f274, [%r43+768];
	fma.rn.f32 	%f614, %f274, %f263, %f614;
	fma.rn.f32 	%f582, %f274, %f264, %f582;
	ld.shared.f32 	%f275, [%r43+516];
	fma.rn.f32 	%f676, %f275, %f263, %f676;
	fma.rn.f32 	%f644, %f275, %f264, %f644;
	ld.shared.f32 	%f276, [%r43+772];
	fma.rn.f32 	%f612, %f276, %f263, %f612;
	fma.rn.f32 	%f580, %f276, %f264, %f580;
	ld.shared.f32 	%f277, [%r43+576];
	fma.rn.f32 	%f674, %f277, %f263, %f674;
	fma.rn.f32 	%f642, %f277, %f264, %f642;
	ld.shared.f32 	%f278, [%r43+832];
	fma.rn.f32 	%f610, %f278, %f263, %f610;
	fma.rn.f32 	%f578, %f278, %f264, %f578;
	ld.shared.f32 	%f279, [%r43+580];
	fma.rn.f32 	%f672, %f279, %f263, %f672;
	fma.rn.f32 	%f640, %f279, %f264, %f640;
	ld.shared.f32 	%f280, [%r43+836];
	fma.rn.f32 	%f608, %f280, %f263, %f608;
	fma.rn.f32 	%f576, %f280, %f264, %f576;
	ld.shared.f32 	%f281, [%r37+4];
	ld.shared.f32 	%f282, [%r37+132];
	fma.rn.f32 	%f685, %f265, %f281, %f685;
	fma.rn.f32 	%f653, %f265, %f282, %f653;
	fma.rn.f32 	%f621, %f266, %f281, %f621;
	fma.rn.f32 	%f589, %f266, %f282, %f589;
	fma.rn.f32 	%f683, %f267, %f281, %f683;
	fma.rn.f32 	%f651, %f267, %f282, %f651;
	fma.rn.f32 	%f619, %f268, %f281, %f619;
	fma.rn.f32 	%f587, %f268, %f282, %f587;
	fma.rn.f32 	%f681, %f269, %f281, %f681;
	fma.rn.f32 	%f649, %f269, %f282, %f649;
	fma.rn.f32 	%f617, %f270, %f281, %f617;
	fma.rn.f32 	%f585, %f270, %f282, %f585;
	fma.rn.f32 	%f679, %f271, %f281, %f679;
	fma.rn.f32 	%f647, %f271, %f282, %f647;
	fma.rn.f32 	%f615, %f272, %f281, %f615;
	fma.rn.f32 	%f583, %f272, %f282, %f583;
	fma.rn.f32 	%f677, %f273, %f281, %f677;
	fma.rn.f32 	%f645, %f273, %f282, %f645;
	fma.rn.f32 	%f613, %f274, %f281, %f613;
	fma.rn.f32 	%f581, %f274, %f282, %f581;
	fma.rn.f32 	%f675, %f275, %f281, %f675;
	fma.rn.f32 	%f643, %f275, %f282, %f643;
	fma.rn.f32 	%f611, %f276, %f281, %f611;
	fma.rn.f32 	%f579, %f276, %f282, %f579;
	fma.rn.f32 	%f673, %f277, %f281, %f673;
	fma.rn.f32 	%f641, %f277, %f282, %f641;
	fma.rn.f32 	%f609, %f278, %f281, %f609;
	fma.rn.f32 	%f577, %f278, %f282, %f577;
	fma.rn.f32 	%f671, %f279, %f281, %f671;
	fma.rn.f32 	%f639, %f279, %f282, %f639;
	fma.rn.f32 	%f607, %f280, %f281, %f607;
	fma.rn.f32 	%f575, %f280, %f282, %f575;
	ld.shared.f32 	%f283, [%r43+1024];
	fma.rn.f32 	%f670, %f283, %f263, %f670;
	fma.rn.f32 	%f638, %f283, %f264, %f638;
	ld.shared.f32 	%f284, [%r43+1280];
	fma.rn.f32 	%f606, %f284, %f263, %f606;
	fma.rn.f32 	%f574, %f284, %f264, %f574;
	ld.shared.f32 	%f285, [%r43+1028];
	fma.rn.f32 	%f668, %f285, %f263, %f668;
	fma.rn.f32 	%f636, %f285, %f264, %f636;
	ld.shared.f32 	%f286, [%r43+1284];
	fma.rn.f32 	%f604, %f286, %f263, %f604;
	fma.rn.f32 	%f572, %f286, %f264, %f572;
	ld.shared.f32 	%f287, [%r43+1088];
	fma.rn.f32 	%f666, %f287, %f263, %f666;
	fma.rn.f32 	%f634, %f287, %f264, %f634;
	ld.shared.f32 	%f288, [%r43+1344];
	fma.rn.f32 	%f602, %f288, %f263, %f602;
	fma.rn.f32 	%f570, %f288, %f264, %f570;
	ld.shared.f32 	%f289, [%r43+1092];
	fma.rn.f32 	%f664, %f289, %f263, %f664;
	fma.rn.f32 	%f632, %f289, %f264, %f632;
	ld.shared.f32 	%f290, [%r43+1348];
	fma.rn.f32 	%f600, %f290, %f263, %f600;
	fma.rn.f32 	%f568, %f290, %f264, %f568;
	ld.shared.f32 	%f291, [%r43+1536];
	fma.rn.f32 	%f662, %f291, %f263, %f662;
	fma.rn.f32 	%f630, %f291, %f264, %f630;
	ld.shared.f32 	%f292, [%r43+1792];
	fma.rn.f32 	%f598, %f292, %f263, %f598;
	fma.rn.f32 	%f566, %f292, %f264, %f566;
	ld.shared.f32 	%f293, [%r43+1540];
	fma.rn.f32 	%f660, %f293, %f263, %f660;
	fma.rn.f32 	%f628, %f293, %f264, %f628;
	ld.shared.f32 	%f294, [%r43+1796];
	fma.rn.f32 	%f596, %f294, %f263, %f596;
	fma.rn.f32 	%f564, %f294, %f264, %f564;
	ld.shared.f32 	%f295, [%r43+1600];
	fma.rn.f32 	%f658, %f295, %f263, %f658;
	fma.rn.f32 	%f626, %f295, %f264, %f626;
	ld.shared.f32 	%f296, [%r43+1856];
	fma.rn.f32 	%f594, %f296, %f263, %f594;
	fma.rn.f32 	%f562, %f296, %f264, %f562;
	ld.shared.f32 	%f297, [%r43+1604];
	fma.rn.f32 	%f656, %f297, %f263, %f656;
	fma.rn.f32 	%f624, %f297, %f264, %f624;
	ld.shared.f32 	%f298, [%r43+1860];
	fma.rn.f32 	%f592, %f298, %f263, %f592;
	fma.rn.f32 	%f560, %f298, %f264, %f560;
	fma.rn.f32 	%f669, %f283, %f281, %f669;
	fma.rn.f32 	%f637, %f283, %f282, %f637;
	fma.rn.f32 	%f605, %f284, %f281, %f605;
	fma.rn.f32 	%f573, %f284, %f282, %f573;
	fma.rn.f32 	%f667, %f285, %f281, %f667;
	fma.rn.f32 	%f635, %f285, %f282, %f635;
	fma.rn.f32 	%f603, %f286, %f281, %f603;
	fma.rn.f32 	%f571, %f286, %f282, %f571;
	fma.rn.f32 	%f665, %f287, %f281, %f665;
	fma.rn.f32 	%f633, %f287, %f282, %f633;
	fma.rn.f32 	%f601, %f288, %f281, %f601;
	fma.rn.f32 	%f569, %f288, %f282, %f569;
	fma.rn.f32 	%f663, %f289, %f281, %f663;
	fma.rn.f32 	%f631, %f289, %f282, %f631;
	fma.rn.f32 	%f599, %f290, %f281, %f599;
	fma.rn.f32 	%f567, %f290, %f282, %f567;
	fma.rn.f32 	%f661, %f291, %f281, %f661;
	fma.rn.f32 	%f629, %f291, %f282, %f629;
	fma.rn.f32 	%f597, %f292, %f281, %f597;
	fma.rn.f32 	%f565, %f292, %f282, %f565;
	fma.rn.f32 	%f659, %f293, %f281, %f659;
	fma.rn.f32 	%f627, %f293, %f282, %f627;
	fma.rn.f32 	%f595, %f294, %f281, %f595;
	fma.rn.f32 	%f563, %f294, %f282, %f563;
	fma.rn.f32 	%f657, %f295, %f281, %f657;
	fma.rn.f32 	%f625, %f295, %f282, %f625;
	fma.rn.f32 	%f593, %f296, %f281, %f593;
	fma.rn.f32 	%f561, %f296, %f282, %f561;
	fma.rn.f32 	%f655, %f297, %f281, %f655;
	fma.rn.f32 	%f623, %f297, %f282, %f623;
	fma.rn.f32 	%f591, %f298, %f281, %f591;
	fma.rn.f32 	%f559, %f298, %f282, %f559;
	add.s32 	%r63, %r63, 1;
	add.s64 	%rd36, %rd36, 512;
	add.s64 	%rd35, %rd35, 4;
	add.s64 	%rd34, %rd34, 4;
	add.s64 	%rd33, %rd33, 4;
	add.s64 	%rd32, %rd32, 4;
	setp.ne.s32 	%p3, %r63, 512;
	@%p3 bra 	$L__BB0_1;
	ld.param.u64 	%rd31, [my_kernel_kernel0_param_3];
	ld.param.u64 	%rd30, [my_kernel_kernel0_param_2];
	cvta.to.global.u64 	%rd24, %rd30;
	cvta.to.global.u64 	%rd25, %rd31;
	mov.u32 	%r44, %ctaid.x;
	shl.b32 	%r45, %r44, 6;
	and.b32  	%r46, %r45, 64;
	mov.u32 	%r47, %tid.x;
	shl.b32 	%r48, %r47, 1;
	and.b32  	%r49, %r48, 30;
	or.b32  	%r50, %r46, %r49;
	shl.b32 	%r51, %r44, 13;
	and.b32  	%r52, %r51, 2147450880;
	shl.b32 	%r53, %r47, 6;
	and.b32  	%r54, %r53, 57344;
	shl.b32 	%r55, %r44, 10;
	and.b32  	%r56, %r55, 2048;
	shl.b32 	%r57, %r47, 4;
	and.b32  	%r58, %r57, 1792;
	add.s32 	%r59, %r54, %r52;
	or.b32  	%r60, %r50, %r59;
	or.b32  	%r61, %r60, %r56;
	or.b32  	%r62, %r61, %r58;
	mul.wide.u32 	%rd26, %r50, 4;
	add.s64 	%rd27, %rd25, %rd26;
	ld.global.nc.f32 	%f299, [%rd27];
	add.f32 	%f300, %f686, %f299;
	max.f32 	%f301, %f300, 0f00000000;
	mul.wide.u32 	%rd28, %r62, 4;
	add.s64 	%rd29, %rd24, %rd28;
	st.global.f32 	[%rd29], %f301;
	ld.global.nc.f32 	%f302, [%rd27+128];
	add.f32 	%f303, %f654, %f302;
	max.f32 	%f304, %f303, 0f00000000;
	st.global.f32 	[%rd29+128], %f304;
	add.f32 	%f305, %f622, %f299;
	max.f32 	%f306, %f305, 0f00000000;
	st.global.f32 	[%rd29+65536], %f306;
	add.f32 	%f307, %f590, %f302;
	max.f32 	%f308, %f307, 0f00000000;
	st.global.f32 	[%rd29+65664], %f308;
	ld.global.nc.f32 	%f309, [%rd27+4];
	add.f32 	%f310, %f685, %f309;
	max.f32 	%f311, %f310, 0f00000000;
	st.global.f32 	[%rd29+4], %f311;
	ld.global.nc.f32 	%f312, [%rd27+132];
	add.f32 	%f313, %f653, %f312;
	max.f32 	%f314, %f313, 0f00000000;
	st.global.f32 	[%rd29+132], %f314;
	add.f32 	%f315, %f621, %f309;
	max.f32 	%f316, %f315, 0f00000000;
	st.global.f32 	[%rd29+65540], %f316;
	add.f32 	%f317, %f589, %f312;
	max.f32 	%f318, %f317, 0f00000000;
	st.global.f32 	[%rd29+65668], %f318;
	add.f32 	%f319, %f684, %f299;
	max.f32 	%f320, %f319, 0f00000000;
	st.global.f32 	[%rd29+512], %f320;
	add.f32 	%f321, %f652, %f302;
	max.f32 	%f322, %f321, 0f00000000;
	st.global.f32 	[%rd29+640], %f322;
	add.f32 	%f323, %f620, %f299;
	max.f32 	%f324, %f323, 0f00000000;
	st.global.f32 	[%rd29+66048], %f324;
	add.f32 	%f325, %f588, %f302;
	max.f32 	%f326, %f325, 0f00000000;
	st.global.f32 	[%rd29+66176], %f326;
	add.f32 	%f327, %f683, %f309;
	max.f32 	%f328, %f327, 0f00000000;
	st.global.f32 	[%rd29+516], %f328;
	add.f32 	%f329, %f651, %f312;
	max.f32 	%f330, %f329, 0f00000000;
	st.global.f32 	[%rd29+644], %f330;
	add.f32 	%f331, %f619, %f309;
	max.f32 	%f332, %f331, 0f00000000;
	st.global.f32 	[%rd29+66052], %f332;
	add.f32 	%f333, %f587, %f312;
	max.f32 	%f334, %f333, 0f00000000;
	st.global.f32 	[%rd29+66180], %f334;
	add.f32 	%f335, %f682, %f299;
	max.f32 	%f336, %f335, 0f00000000;
	st.global.f32 	[%rd29+16384], %f336;
	add.f32 	%f337, %f650, %f302;
	max.f32 	%f338, %f337, 0f00000000;
	st.global.f32 	[%rd29+16512], %f338;
	add.f32 	%f339, %f618, %f299;
	max.f32 	%f340, %f339, 0f00000000;
	st.global.f32 	[%rd29+81920], %f340;
	add.f32 	%f341, %f586, %f302;
	max.f32 	%f342, %f341, 0f00000000;
	st.global.f32 	[%rd29+82048], %f342;
	add.f32 	%f343, %f681, %f309;
	max.f32 	%f344, %f343, 0f00000000;
	st.global.f32 	[%rd29+16388], %f344;
	add.f32 	%f345, %f649, %f312;
	max.f32 	%f346, %f345, 0f00000000;
	st.global.f32 	[%rd29+16516], %f346;
	add.f32 	%f347, %f617, %f309;
	max.f32 	%f348, %f347, 0f00000000;
	st.global.f32 	[%rd29+81924], %f348;
	add.f32 	%f349, %f585, %f312;
	max.f32 	%f350, %f349, 0f00000000;
	st.global.f32 	[%rd29+82052], %f350;
	add.f32 	%f351, %f680, %f299;
	max.f32 	%f352, %f351, 0f00000000;
	st.global.f32 	[%rd29+16896], %f352;
	add.f32 	%f353, %f648, %f302;
	max.f32 	%f354, %f353, 0f00000000;
	st.global.f32 	[%rd29+17024], %f354;
	add.f32 	%f355, %f616, %f299;
	max.f32 	%f356, %f355, 0f00000000;
	st.global.f32 	[%rd29+82432], %f356;
	add.f32 	%f357, %f584, %f302;
	max.f32 	%f358, %f357, 0f00000000;
	st.global.f32 	[%rd29+82560], %f358;
	add.f32 	%f359, %f679, %f309;
	max.f32 	%f360, %f359, 0f00000000;
	st.global.f32 	[%rd29+16900], %f360;
	add.f32 	%f361, %f647, %f312;
	max.f32 	%f362, %f361, 0f00000000;
	st.global.f32 	[%rd29+17028], %f362;
	add.f32 	%f363, %f615, %f309;
	max.f32 	%f364, %f363, 0f00000000;
	st.global.f32 	[%rd29+82436], %f364;
	add.f32 	%f365, %f583, %f312;
	max.f32 	%f366, %f365, 0f00000000;
	st.global.f32 	[%rd29+82564], %f366;
	add.f32 	%f367, %f678, %f299;
	max.f32 	%f368, %f367, 0f00000000;
	st.global.f32 	[%rd29+524288], %f368;
	add.f32 	%f369, %f646, %f302;
	max.f32 	%f370, %f369, 0f00000000;
	st.global.f32 	[%rd29+524416], %f370;
	add.f32 	%f371, %f614, %f299;
	max.f32 	%f372, %f371, 0f00000000;
	st.global.f32 	[%rd29+589824], %f372;
	add.f32 	%f373, %f582, %f302;
	max.f32 	%f374, %f373, 0f00000000;
	st.global.f32 	[%rd29+589952], %f374;
	add.f32 	%f375, %f677, %f309;
	max.f32 	%f376, %f375, 0f00000000;
	st.global.f32 	[%rd29+524292], %f376;
	add.f32 	%f377, %f645, %f312;
	max.f32 	%f378, %f377, 0f00000000;
	st.global.f32 	[%rd29+524420], %f378;
	add.f32 	%f379, %f613, %f309;
	max.f32 	%f380, %f379, 0f00000000;
	st.global.f32 	[%rd29+589828], %f380;
	add.f32 	%f381, %f581, %f312;
	max.f32 	%f382, %f381, 0f00000000;
	st.global.f32 	[%rd29+589956], %f382;
	add.f32 	%f383, %f676, %f299;
	max.f32 	%f384, %f383, 0f00000000;
	st.global.f32 	[%rd29+524800], %f384;
	add.f32 	%f385, %f644, %f302;
	max.f32 	%f386, %f385, 0f00000000;
	st.global.f32 	[%rd29+524928], %f386;
	add.f32 	%f387, %f612, %f299;
	max.f32 	%f388, %f387, 0f00000000;
	st.global.f32 	[%rd29+590336], %f388;
	add.f32 	%f389, %f580, %f302;
	max.f32 	%f390, %f389, 0f00000000;
	st.global.f32 	[%rd29+590464], %f390;
	add.f32 	%f391, %f675, %f309;
	max.f32 	%f392, %f391, 0f00000000;
	st.global.f32 	[%rd29+524804], %f392;
	add.f32 	%f393, %f643, %f312;
	max.f32 	%f394, %f393, 0f00000000;
	st.global.f32 	[%rd29+524932], %f394;
	add.f32 	%f395, %f611, %f309;
	max.f32 	%f396, %f395, 0f00000000;
	st.global.f32 	[%rd29+590340], %f396;
	add.f32 	%f397, %f579, %f312;
	max.f32 	%f398, %f397, 0f00000000;
	st.global.f32 	[%rd29+590468], %f398;
	add.f32 	%f399, %f674, %f299;
	max.f32 	%f400, %f399, 0f00000000;
	st.global.f32 	[%rd29+540672], %f400;
	add.f32 	%f401, %f642, %f302;
	max.f32 	%f402, %f401, 0f00000000;
	st.global.f32 	[%rd29+540800], %f402;
	add.f32 	%f403, %f610, %f299;
	max.f32 	%f404, %f403, 0f00000000;
	st.global.f32 	[%rd29+606208], %f404;
	add.f32 	%f405, %f578, %f302;
	max.f32 	%f406, %f405, 0f00000000;
	st.global.f32 	[%rd29+606336], %f406;
	add.f32 	%f407, %f673, %f309;
	max.f32 	%f408, %f407, 0f00000000;
	st.global.f32 	[%rd29+540676], %f408;
	add.f32 	%f409, %f641, %f312;
	max.f32 	%f410, %f409, 0f00000000;
	st.global.f32 	[%rd29+540804], %f410;
	add.f32 	%f411, %f609, %f309;
	max.f32 	%f412, %f411, 0f00000000;
	st.global.f32 	[%rd29+606212], %f412;
	add.f32 	%f413, %f577, %f312;
	max.f32 	%f414, %f413, 0f00000000;
	st.global.f32 	[%rd29+606340], %f414;
	add.f32 	%f415, %f672, %f299;
	max.f32 	%f416, %f415, 0f00000000;
	st.global.f32 	[%rd29+541184], %f416;
	add.f32 	%f417, %f640, %f302;
	max.f32 	%f418, %f417, 0f00000000;
	st.global.f32 	[%rd29+541312], %f418;
	add.f32 	%f419, %f608, %f299;
	max.f32 	%f420, %f419, 0f00000000;
	st.global.f32 	[%rd29+606720], %f420;
	add.f32 	%f421, %f576, %f302;
	max.f32 	%f422, %f421, 0f00000000;
	st.global.f32 	[%rd29+606848], %f422;
	add.f32 	%f423, %f671, %f309;
	max.f32 	%f424, %f423, 0f00000000;
	st.global.f32 	[%rd29+541188], %f424;
	add.f32 	%f425, %f639, %f312;
	max.f32 	%f426, %f425, 0f00000000;
	st.global.f32 	[%rd29+541316], %f426;
	add.f32 	%f427, %f607, %f309;
	max.f32 	%f428, %f427, 0f00000000;
	st.global.f32 	[%rd29+606724], %f428;
	add.f32 	%f429, %f575, %f312;
	max.f32 	%f430, %f429, 0f00000000;
	st.global.f32 	[%rd29+606852], %f430;
	add.f32 	%f431, %f670, %f299;
	max.f32 	%f432, %f431, 0f00000000;
	st.global.f32 	[%rd29+1048576], %f432;
	add.f32 	%f433, %f638, %f302;
	max.f32 	%f434, %f433, 0f00000000;
	st.global.f32 	[%rd29+1048704], %f434;
	add.f32 	%f435, %f606, %f299;
	max.f32 	%f436, %f435, 0f00000000;
	st.global.f32 	[%rd29+1114112], %f436;
	add.f32 	%f437, %f574, %f302;
	max.f32 	%f438, %f437, 0f00000000;
	st.global.f32 	[%rd29+1114240], %f438;
	add.f32 	%f439, %f669, %f309;
	max.f32 	%f440, %f439, 0f00000000;
	st.global.f32 	[%rd29+1048580], %f440;
	add.f32 	%f441, %f637, %f312;
	max.f32 	%f442, %f441, 0f00000000;
	st.global.f32 	[%rd29+1048708], %f442;
	add.f32 	%f443, %f605, %f309;
	max.f32 	%f444, %f443, 0f00000000;
	st.global.f32 	[%rd29+1114116], %f444;
	add.f32 	%f445, %f573, %f312;
	max.f32 	%f446, %f445, 0f00000000;
	st.global.f32 	[%rd29+1114244], %f446;
	add.f32 	%f447, %f668, %f299;
	max.f32 	%f448, %f447, 0f00000000;
	st.global.f32 	[%rd29+1049088], %f448;
	add.f32 	%f449, %f636, %f302;
	max.f32 	%f450, %f449, 0f00000000;
	st.global.f32 	[%rd29+1049216], %f450;
	add.f32 	%f451, %f604, %f299;
	max.f32 	%f452, %f451, 0f00000000;
	st.global.f32 	[%rd29+1114624], %f452;
	add.f32 	%f453, %f572, %f302;
	max.f32 	%f454, %f453, 0f00000000;
	st.global.f32 	[%rd29+1114752], %f454;
	add.f32 	%f455, %f667, %f309;
	max.f32 	%f456, %f455, 0f00000000;
	st.global.f32 	[%rd29+1049092], %f456;
	add.f32 	%f457, %f635, %f312;
	max.f32 	%f458, %f457, 0f00000000;
	st.global.f32 	[%rd29+1049220], %f458;
	add.f32 	%f459, %f603, %f309;
	max.f32 	%f460, %f459, 0f00000000;
	st.global.f32 	[%rd29+1114628], %f460;
	add.f32 	%f461, %f571, %f312;
	max.f32 	%f462, %f461, 0f00000000;
	st.global.f32 	[%rd29+1114756], %f462;
	add.f32 	%f463, %f666, %f299;
	max.f32 	%f464, %f463, 0f00000000;
	st.global.f32 	[%rd29+1064960], %f464;
	add.f32 	%f465, %f634, %f302;
	max.f32 	%f466, %f465, 0f00000000;
	st.global.f32 	[%rd29+1065088], %f466;
	add.f32 	%f467, %f602, %f299;
	max.f32 	%f468, %f467, 0f00000000;
	st.global.f32 	[%rd29+1130496], %f468;
	add.f32 	%f469, %f570, %f302;
	max.f32 	%f470, %f469, 0f00000000;
	st.global.f32 	[%rd29+1130624], %f470;
	add.f32 	%f471, %f665, %f309;
	max.f32 	%f472, %f471, 0f00000000;
	st.global.f32 	[%rd29+1064964], %f472;
	add.f32 	%f473, %f633, %f312;
	max.f32 	%f474, %f473, 0f00000000;
	st.global.f32 	[%rd29+1065092], %f474;
	add.f32 	%f475, %f601, %f309;
	max.f32 	%f476, %f475, 0f00000000;
	st.global.f32 	[%rd29+1130500], %f476;
	add.f32 	%f477, %f569, %f312;
	max.f32 	%f478, %f477, 0f00000000;
	st.global.f32 	[%rd29+1130628], %f478;
	add.f32 	%f479, %f664, %f299;
	max.f32 	%f480, %f479, 0f00000000;
	st.global.f32 	[%rd29+1065472], %f480;
	add.f32 	%f481, %f632, %f302;
	max.f32 	%f482, %f481, 0f00000000;
	st.global.f32 	[%rd29+1065600], %f482;
	add.f32 	%f483, %f600, %f299;
	max.f32 	%f484, %f483, 0f00000000;
	st.global.f32 	[%rd29+1131008], %f484;
	add.f32 	%f485, %f568, %f302;
	max.f32 	%f486, %f485, 0f00000000;
	st.global.f32 	[%rd29+1131136], %f486;
	add.f32 	%f487, %f663, %f309;
	max.f32 	%f488, %f487, 0f00000000;
	st.global.f32 	[%rd29+1065476], %f488;
	add.f32 	%f489, %f631, %f312;
	max.f32 	%f490, %f489, 0f00000000;
	st.global.f32 	[%rd29+1065604], %f490;
	add.f32 	%f491, %f599, %f309;
	max.f32 	%f492, %f491, 0f00000000;
	st.global.f32 	[%rd29+1131012], %f492;
	add.f32 	%f493, %f567, %f312;
	max.f32 	%f494, %f493, 0f00000000;
	st.global.f32 	[%rd29+1131140], %f494;
	add.f32 	%f495, %f662, %f299;
	max.f32 	%f496, %f495, 0f00000000;
	st.global.f32 	[%rd29+1572864], %f496;
	add.f32 	%f497, %f630, %f302;
	max.f32 	%f498, %f497, 0f00000000;
	st.global.f32 	[%rd29+1572992], %f498;
	add.f32 	%f499, %f598, %f299;
	max.f32 	%f500, %f499, 0f00000000;
	st.global.f32 	[%rd29+1638400], %f500;
	add.f32 	%f501, %f566, %f302;
	max.f32 	%f502, %f501, 0f00000000;
	st.global.f32 	[%rd29+1638528], %f502;
	add.f32 	%f503, %f661, %f309;
	max.f32 	%f504, %f503, 0f00000000;
	st.global.f32 	[%rd29+1572868], %f504;
	add.f32 	%f505, %f629, %f312;
	max.f32 	%f506, %f505, 0f00000000;
	st.global.f32 	[%rd29+1572996], %f506;
	add.f32 	%f507, %f597, %f309;
	max.f32 	%f508, %f507, 0f00000000;
	st.global.f32 	[%rd29+1638404], %f508;
	add.f32 	%f509, %f565, %f312;
	max.f32 	%f510, %f509, 0f00000000;
	st.global.f32 	[%rd29+1638532], %f510;
	add.f32 	%f511, %f660, %f299;
	max.f32 	%f512, %f511, 0f00000000;
	st.global.f32 	[%rd29+1573376], %f512;
	add.f32 	%f513, %f628, %f302;
	max.f32 	%f514, %f513, 0f00000000;
	st.global.f32 	[%rd29+1573504], %f514;
	add.f32 	%f515, %f596, %f299;
	max.f32 	%f516, %f515, 0f00000000;
	st.global.f32 	[%rd29+1638912], %f516;
	add.f32 	%f517, %f564, %f302;
	max.f32 	%f518, %f517, 0f00000000;
	st.global.f32 	[%rd29+1639040], %f518;
	add.f32 	%f519, %f659, %f309;
	max.f32 	%f520, %f519, 0f00000000;
	st.global.f32 	[%rd29+1573380], %f520;
	add.f32 	%f521, %f627, %f312;
	max.f32 	%f522, %f521, 0f00000000;
	st.global.f32 	[%rd29+1573508], %f522;
	add.f32 	%f523, %f595, %f309;
	max.f32 	%f524, %f523, 0f00000000;
	st.global.f32 	[%rd29+1638916], %f524;
	add.f32 	%f525, %f563, %f312;
	max.f32 	%f526, %f525, 0f00000000;
	st.global.f32 	[%rd29+1639044], %f526;
	add.f32 	%f527, %f658, %f299;
	max.f32 	%f528, %f527, 0f00000000;
	st.global.f32 	[%rd29+1589248], %f528;
	add.f32 	%f529, %f626, %f302;
	max.f32 	%f530, %f529, 0f00000000;
	st.global.f32 	[%rd29+1589376], %f530;
	add.f32 	%f531, %f594, %f299;
	max.f32 	%f532, %f531, 0f00000000;
	st.global.f32 	[%rd29+1654784], %f532;
	add.f32 	%f533, %f562, %f302;
	max.f32 	%f534, %f533, 0f00000000;
	st.global.f32 	[%rd29+1654912], %f534;
	add.f32 	%f535, %f657, %f309;
	max.f32 	%f536, %f535, 0f00000000;
	st.global.f32 	[%rd29+1589252], %f536;
	add.f32 	%f537, %f625, %f312;
	max.f32 	%f538, %f537, 0f00000000;
	st.global.f32 	[%rd29+1589380], %f538;
	add.f32 	%f539, %f593, %f309;
	max.f32 	%f540, %f539, 0f00000000;
	st.global.f32 	[%rd29+1654788], %f540;
	add.f32 	%f541, %f561, %f312;
	max.f32 	%f542, %f541, 0f00000000;
	st.global.f32 	[%rd29+1654916], %f542;
	add.f32 	%f543, %f656, %f299;
	max.f32 	%f544, %f543, 0f00000000;
	st.global.f32 	[%rd29+1589760], %f544;
	add.f32 	%f545, %f624, %f302;
	max.f32 	%f546, %f545, 0f00000000;
	st.global.f32 	[%rd29+1589888], %f546;
	add.f32 	%f547, %f592, %f299;
	max.f32 	%f548, %f547, 0f00000000;
	st.global.f32 	[%rd29+1655296], %f548;
	add.f32 	%f549, %f560, %f302;
	max.f32 	%f550, %f549, 0f00000000;
	st.global.f32 	[%rd29+1655424], %f550;
	add.f32 	%f551, %f655, %f309;
	max.f32 	%f552, %f551, 0f00000000;
	st.global.f32 	[%rd29+1589764], %f552;
	add.f32 	%f553, %f623, %f312;
	max.f32 	%f554, %f553, 0f00000000;
	st.global.f32 	[%rd29+1589892], %f554;
	add.f32 	%f555, %f591, %f309;
	max.f32 	%f556, %f555, 0f00000000;
	st.global.f32 	[%rd29+1655300], %f556;
	add.f32 	%f557, %f559, %f312;
	max.f32 	%f558, %f557, 0f00000000;
	st.global.f32 	[%rd29+1655428], %f558;
	ret;

}


// ===== COMPILED SASS (sm_100) =====

	.target	sm_100

	.elftype	@"ET_EXEC"


//--------------------- .note.nv.tkinfo           --------------------------
	.section	.note.nv.tkinfo,"",@"SHT_NOTE"
	.sectionflags	@"SHF_NOTE_NV_TKINFO"
	.tkinfo
        /*0018*/ 	.word	0x00000002
        /*0030*/ 	.string	""
        /*0030*/ 	.string	"ptxas"
        /*0030*/ 	.string	"Cuda compilation tools, release 13.0, V13.0.88"
        /*0030*/ 	.string	"Build cuda_13.0.r13.0/compiler.36424714_0"
        /*0030*/ 	.string	"-arch sm_100 -m 64 "



//--------------------- .note.nv.cuinfo           --------------------------
	.section	.note.nv.cuinfo,"",@"SHT_NOTE"
	.sectionflags	@"SHF_NOTE_NV_CUINFO"
        /*0018*/ 	.short	0x0002
        /*001a*/ 	.short	0x0064
        /*001c*/ 	.short	0x0082
	.zero		2


//--------------------- .nv.info                  --------------------------
	.section	.nv.info,"",@"SHT_CUDA_INFO"
	.align	4


	//----- nvinfo : EIATTR_REGCOUNT
	.align		4
        /*0000*/ 	.byte	0x04, 0x2f
        /*0002*/ 	.short	(.L_1 - .L_0)
	.align		4
.L_0:
        /*0004*/ 	.word	index@(my_kernel_kernel0)
        /*0008*/ 	.word	0x000000a8


	//----- nvinfo : EIATTR_FRAME_SIZE
	.align		4
.L_1:
        /*000c*/ 	.byte	0x04, 0x11
        /*000e*/ 	.short	(.L_3 - .L_2)
	.align		4
.L_2:
        /*0010*/ 	.word	index@(my_kernel_kernel0)
        /*0014*/ 	.word	0x00000000


	//----- nvinfo : EIATTR_MIN_STACK_SIZE
	.align		4
.L_3:
        /*0018*/ 	.byte	0x04, 0x12
        /*001a*/ 	.short	(.L_5 - .L_4)
	.align		4
.L_4:
        /*001c*/ 	.word	index@(my_kernel_kernel0)
        /*0020*/ 	.word	0x00000000
.L_5:


//--------------------- .nv.compat                --------------------------
	.section	.nv.compat,"",@"SHT_CUDA_COMPAT_INFO"
	.align	4
        /*0000*/ 	.byte	0x02, 0x09, 0x00, 0x00, 0x02, 0x02, 0x01, 0x00, 0x02, 0x05, 0x05, 0x00, 0x03, 0x07, 0x01, 0x01
        /*0010*/ 	.byte	0x02, 0x03, 0x00, 0x00, 0x02, 0x06, 0x01, 0x00, 0x04, 0x0b, 0x08, 0x00, 0x09, 0x00, 0x00, 0x00
        /*0020*/ 	.byte	0x00, 0x00, 0x00, 0x00


//--------------------- .nv.info.my_kernel_kernel0 --------------------------
	.section	.nv.info.my_kernel_kernel0,"",@"SHT_CUDA_INFO"
	.sectionflags	@""
	.align	4


	//----- nvinfo : EIATTR_CUDA_API_VERSION
	.align		4
        /*0000*/ 	.byte	0x04, 0x37
        /*0002*/ 	.short	(.L_7 - .L_6)
.L_6:
        /*0004*/ 	.word	0x00000082


	//----- nvinfo : EIATTR_KPARAM_INFO
	.align		4
.L_7:
        /*0008*/ 	.byte	0x04, 0x17
        /*000a*/ 	.short	(.L_9 - .L_8)
.L_8:
        /*000c*/ 	.word	0x00000000
        /*0010*/ 	.short	0x0003
        /*0012*/ 	.short	0x0018
        /*0014*/ 	.byte	0x00, 0xf5, 0x21, 0x00


	//----- nvinfo : EIATTR_KPARAM_INFO
	.align		4
.L_9:
        /*0018*/ 	.byte	0x04, 0x17
        /*001a*/ 	.short	(.L_11 - .L_10)
.L_10:
        /*001c*/ 	.word	0x00000000
        /*0020*/ 	.short	0x0002
        /*0022*/ 	.short	0x0010
        /*0024*/ 	.byte	0x00, 0xf5, 0x21, 0x00


	//----- nvinfo : EIATTR_KPARAM_INFO
	.align		4
.L_11:
        /*0028*/ 	.byte	0x04, 0x17
        /*002a*/ 	.short	(.L_13 - .L_12)
.L_12:
        /*002c*/ 	.word	0x00000000
        /*0030*/ 	.short	0x0001
        /*0032*/ 	.short	0x0008
        /*0034*/ 	.byte	0x00, 0xf5, 0x21, 0x00


	//----- nvinfo : EIATTR_KPARAM_INFO
	.align		4
.L_13:
        /*0038*/ 	.byte	0x04, 0x17
        /*003a*/ 	.short	(.L_15 - .L_14)
.L_14:
        /*003c*/ 	.word	0x00000000
        /*0040*/ 	.short	0x0000
        /*0042*/ 	.short	0x0000
        /*0044*/ 	.byte	0x00, 0xf5, 0x21, 0x00


	//----- nvinfo : EIATTR_SPARSE_MMA_MASK
	.align		4
.L_15:
        /*0048*/ 	.byte	0x03, 0x50
        /*004a*/ 	.short	0x0000


	//----- nvinfo : EIATTR_MAXREG_COUNT
	.align		4
        /*004c*/ 	.byte	0x03, 0x1b
        /*004e*/ 	.short	0x00ff


	//----- nvinfo : EIATTR_NUM_BARRIERS
	.align		4
        /*0050*/ 	.byte	0x02, 0x4c
        /*0052*/ 	.byte	0x01
	.zero		1


	//----- nvinfo : EIATTR_MERCURY_ISA_VERSION
	.align		4
        /*0054*/ 	.byte	0x03, 0x5f
        /*0056*/ 	.short	0x0101


	//----- nvinfo : EIATTR_VRC_CTA_INIT_COUNT
	.align		4
        /*0058*/ 	.byte	0x02, 0x4a
	.zero		1
	.zero		1


	//----- nvinfo : EIATTR_EXIT_INSTR_OFFSETS
	.align		4
        /*005c*/ 	.byte	0x04, 0x1c
        /*005e*/ 	.short	(.L_17 - .L_16)


	//   ....[0]....
.L_16:
        /*0060*/ 	.word	0x00002b70


	//----- nvinfo : EIATTR_CBANK_PARAM_SIZE
	.align		4
.L_17:
        /*0064*/ 	.byte	0x03, 0x19
        /*0066*/ 	.short	0x0020


	//----- nvinfo : EIATTR_PARAM_CBANK
	.align		4
        /*0068*/ 	.byte	0x04, 0x0a
        /*006a*/ 	.short	(.L_19 - .L_18)
	.align		4
.L_18:
        /*006c*/ 	.word	index@(.nv.constant0.my_kernel_kernel0)
        /*0070*/ 	.short	0x0380
        /*0072*/ 	.short	0x0020


	//----- nvinfo : EIATTR_SW_WAR
	.align		4
.L_19:
        /*0074*/ 	.byte	0x04, 0x36
        /*0076*/ 	.short	(.L_21 - .L_20)
.L_20:
        /*0078*/ 	.word	0x00000008
.L_21:


//--------------------- .nv.callgraph             --------------------------
	.section	.nv.callgraph,"",@"SHT_CUDA_CALLGRAPH"
	.align	4
	.sectionentsize	8
	.align		4
        /*0000*/ 	.word	0x00000000
	.align		4
        /*0004*/ 	.word	0xffffffff
	.align		4
        /*0008*/ 	.word	0x00000000
	.align		4
        /*000c*/ 	.word	0xfffffffe
	.align		4
        /*0010*/ 	.word	0x00000000
	.align		4
        /*0014*/ 	.word	0xfffffffd
	.align		4
        /*0018*/ 	.word	0x00000000
	.align		4
        /*001c*/ 	.word	0xfffffffc


//--------------------- .text.my_kernel_kernel0   --------------------------
	.section	.text.my_kernel_kernel0,"ax",@progbits
	.align	128
        .global         my_kernel_kernel0
        .type           my_kernel_kernel0,@function
        .size           my_kernel_kernel0,(.L_x_2 - my_kernel_kernel0)
        .other          my_kernel_kernel0,@"STO_CUDA_ENTRY STV_DEFAULT"
my_kernel_kernel0:
.text.my_kernel_kernel0:
[----:B------:R-:W-:Y:S01]  /*0000*/  LDC R1, c[0x0][0x37c] ;  /* 0x0000df00ff017b82 */ /* 0x000fe20000000800 */
[----:B------:R-:W0:Y:S07]  /*0010*/  S2R R0, SR_TID.X ;  /* 0x0000000000007919 */ /* 0x000e2e0000002100 */
[----:B------:R-:W1:Y:S01]  /*0020*/  S2UR UR6, SR_CTAID.X ;  /* 0x00000000000679c3 */ /* 0x000e620000002500 */
[----:B------:R-:W-:Y:S01]  /*0030*/  HFMA2 R115, -RZ, RZ, 0, 0 ;  /* 0x00000000ff737431 */ /* 0x000fe200000001ff */
[----:B------:R-:W-:Y:S01]  /*0040*/  CS2R R148, SRZ ;  /* 0x0000000000947805 */ /* 0x000fe2000001ff00 */
[----:B------:R-:W-:Y:S01]  /*0050*/  HFMA2 R151, -RZ, RZ, 0, 0 ;  /* 0x00000000ff977431 */ /* 0x000fe200000001ff */
[----:B------:R-:W-:Y:S01]  /*0060*/  CS2R R146, SRZ ;  /* 0x0000000000927805 */ /* 0x000fe2000001ff00 */
[----:B------:R-:W-:Y:S01]  /*0070*/  HFMA2 R155, -RZ, RZ, 0, 0 ;  /* 0x00000000ff9b7431 */ /* 0x000fe200000001ff */
[----:B------:R-:W-:Y:S01]  /*0080*/  CS2R R144, SRZ ;  /* 0x0000000000907805 */ /* 0x000fe2000001ff00 */
[----:B------:R-:W-:Y:S01]  /*0090*/  HFMA2 R159, -RZ, RZ, 0, 0 ;  /* 0x00000000ff9f7431 */ /* 0x000fe200000001ff */
[----:B------:R-:W2:Y:S01]  /*00a0*/  LDC.64 R12, c[0x0][0x380] ;  /* 0x0000e000ff0c7b82 */ /* 0x000ea20000000a00 */
[----:B------:R-:W-:Y:S01]  /*00b0*/  HFMA2 R163, -RZ, RZ, 0, 0 ;  /* 0x00000000ffa37431 */ /* 0x000fe200000001ff */
[----:B------:R-:W-:-:S02]  /*00c0*/  CS2R R142, SRZ ;  /* 0x00000000008e7805 */ /* 0x000fc4000001ff00 */
[----:B------:R-:W-:Y:S02]  /*00d0*/  CS2R R140, SRZ ;  /* 0x00000000008c7805 */ /* 0x000fe4000001ff00 */
[----:B------:R-:W-:Y:S02]  /*00e0*/  CS2R R138, SRZ ;  /* 0x00000000008a7805 */ /* 0x000fe4000001ff00 */
[----:B------:R-:W-:Y:S02]  /*00f0*/  CS2R R136, SRZ ;  /* 0x0000000000887805 */ /* 0x000fe4000001ff00 */
[----:B------:R-:W-:Y:S02]  /*0100*/  CS2R R134, SRZ ;  /* 0x0000000000867805 */ /* 0x000fe4000001ff00 */
[----:B------:R-:W-:Y:S01]  /*0110*/  CS2R R132, SRZ ;  /* 0x0000000000847805 */ /* 0x000fe2000001ff00 */
[----:B------:R-:W3:Y:S01]  /*0120*/  S2UR UR7, SR_CgaCtaId ;  /* 0x00000000000779c3 */ /* 0x000ee20000008800 */
[----:B------:R-:W-:-:S02]  /*0130*/  CS2R R130, SRZ ;  /* 0x0000000000827805 */ /* 0x000fc4000001ff00 */
[----:B------:R-:W-:Y:S02]  /*0140*/  CS2R R128, SRZ ;  /* 0x0000000000807805 */ /* 0x000fe4000001ff00 */
[----:B------:R-:W-:Y:S02]  /*0150*/  CS2R R126, SRZ ;  /* 0x00000000007e7805 */ /* 0x000fe4000001ff00 */
[----:B------:R-:W-:Y:S02]  /*0160*/  CS2R R124, SRZ ;  /* 0x00000000007c7805 */ /* 0x000fe4000001ff00 */
[----:B------:R-:W-:Y:S02]  /*0170*/  CS2R R122, SRZ ;  /* 0x00000000007a7805 */ /* 0x000fe4000001ff00 */
[----:B------:R-:W-:Y:S02]  /*0180*/  CS2R R120, SRZ ;  /* 0x0000000000787805 */ /* 0x000fe4000001ff00 */
[----:B------:R-:W-:Y:S01]  /*0190*/  CS2R R118, SRZ ;  /* 0x0000000000767805 */ /* 0x000fe2000001ff00 */
[----:B-1----:R-:W-:Y:S01]  /*01a0*/  USHF.L.U32 UR4, UR6, 0xf, URZ ;  /* 0x0000000f06047899 */ /* 0x002fe200080006ff */
[----:B------:R-:W1:Y:S01]  /*01b0*/  LDC.64 R10, c[0x0][0x388] ;  /* 0x0000e200ff0a7b82 */ /* 0x000e620000000a00 */
[----:B------:R-:W-:Y:S01]  /*01c0*/  USHF.L.U32 UR5, UR6, 0xc, URZ ;  /* 0x0000000c06057899 */ /* 0x000fe200080006ff */
[----:B------:R-:W-:Y:S01]  /*01d0*/  CS2R R14, SRZ ;  /* 0x00000000000e7805 */ /* 0x000fe2000001ff00 */
[----:B------:R-:W-:Y:S01]  /*01e0*/  ULOP3.LUT UR4, UR4, 0x7ffe0000, URZ, 0xc0, !UPT ;  /* 0x7ffe000004047892 */ /* 0x000fe2000f8ec0ff */
[----:B------:R-:W-:Y:S01]  /*01f0*/  CS2R R16, SRZ ;  /* 0x0000000000107805 */ /* 0x000fe2000001ff00 */
[----:B------:R-:W-:Y:S01]  /*0200*/  ULOP3.LUT UR5, UR5, 0x2000, URZ, 0xc0, !UPT ;  /* 0x0000200005057892 */ /* 0x000fe2000f8ec0ff */
[C---:B0-----:R-:W-:Y:S01]  /*0210*/  SHF.L.U32 R2, R0.reuse, 0xe, RZ ;  /* 0x0000000e00027819 */ /* 0x041fe200000006ff */
[----:B------:R-:W-:Y:S01]  /*0220*/  USHF.L.U32 UR6, UR6, 0x6, URZ ;  /* 0x0000000606067899 */ /* 0x000fe200080006ff */
[----:B------:R-:W-:-:S02]  /*0230*/  SHF.L.U32 R4, R0, 0xc, RZ ;  /* 0x0000000c00047819 */ /* 0x000fc400000006ff */
[----:B------:R-:W-:Y:S02]  /*0240*/  CS2R R18, SRZ ;  /* 0x0000000000127805 */ /* 0x000fe4000001ff00 */
[----:B------:R-:W-:Y:S01]  /*0250*/  LOP3.LUT R2, R2, 0x180000, RZ, 0xc0, !PT ;  /* 0x0018000002027812 */ /* 0x000fe200078ec0ff */
[----:B------:R-:W-:Y:S01]  /*0260*/  ULOP3.LUT UR6, UR6, 0x40, URZ, 0xc0, !UPT ;  /* 0x0000004006067892 */ /* 0x000fe2000f8ec0ff */
[----:B------:R-:W-:Y:S02]  /*0270*/  LOP3.LUT R5, R4, 0x1c000, RZ, 0xc0, !PT ;  /* 0x0001c00004057812 */ /* 0x000fe400078ec0ff */
[----:B------:R-:W-:Y:S02]  /*0280*/  CS2R R20, SRZ ;  /* 0x0000000000147805 */ /* 0x000fe4000001ff00 */
[----:B------:R-:W-:Y:S02]  /*0290*/  SHF.L.U32 R3, R0, 0xb, RZ ;  /* 0x0000000b00037819 */ /* 0x000fe400000006ff */
[----:B------:R-:W-:-:S02]  /*02a0*/  CS2R R22, SRZ ;  /* 0x0000000000167805 */ /* 0x000fc4000001ff00 */
[----:B------:R-:W-:Y:S01]  /*02b0*/  IADD3 R5, PT, PT, R5, UR4, R2 ;  /* 0x0000000405057c10 */ /* 0x000fe2000fffe002 */
[----:B------:R-:W-:Y:S01]  /*02c0*/  UMOV UR4, 0x400 ;  /* 0x0000040000047882 */ /* 0x000fe20000000000 */
[----:B------:R-:W-:Y:S02]  /*02d0*/  LOP3.LUT R2, R3, 0x1800, RZ, 0xc0, !PT ;  /* 0x0000180003027812 */ /* 0x000fe400078ec0ff */
[----:B------:R-:W-:Y:S02]  /*02e0*/  CS2R R24, SRZ ;  /* 0x0000000000187805 */ /* 0x000fe4000001ff00 */
[----:B------:R-:W-:Y:S02]  /*02f0*/  SHF.R.U32.HI R44, RZ, 0x1, R0 ;  /* 0x00000001ff2c7819 */ /* 0x000fe40000011600 */
[----:B------:R-:W-:Y:S02]  /*0300*/  CS2R R26, SRZ ;  /* 0x00000000001a7805 */ /* 0x000fe4000001ff00 */
[----:B------:R-:W-:Y:S01]  /*0310*/  IADD3 R5, PT, PT, R2, UR5, R5 ;  /* 0x0000000502057c10 */ /* 0x000fe2000fffe005 */
[----:B---3--:R-:W-:Y:S01]  /*0320*/  ULEA UR5, UR7, UR4, 0x18 ;  /* 0x0000000407057291 */ /* 0x008fe2000f8ec0ff */
[C---:B------:R-:W-:Y:S01]  /*0330*/  IADD3 R3, PT, PT, R0.reuse, UR6, RZ ;  /* 0x0000000600037c10 */ /* 0x040fe2000fffe0ff */
[----:B------:R-:W-:Y:S01]  /*0340*/  UIADD3 UR6, UPT, UPT, UR4, 0x800, URZ ;  /* 0x0000080004067890 */ /* 0x000fe2000fffe0ff */
[----:B------:R-:W-:Y:S01]  /*0350*/  SHF.L.U32 R114, R0, 0x3, RZ ;  /* 0x0000000300727819 */ /* 0x000fe200000006ff */
[----:B--2---:R-:W-:Y:S01]  /*0360*/  IMAD.WIDE.U32 R12, R5, 0x4, R12 ;  /* 0x00000004050c7825 */ /* 0x004fe200078e000c */
[----:B------:R-:W-:-:S02]  /*0370*/  LOP3.LUT R45, R44, 0x38, RZ, 0xc0, !PT ;  /* 0x000000382c2d7812 */ /* 0x000fc400078ec0ff */
[----:B------:R-:W-:Y:S02]  /*0380*/  CS2R R28, SRZ ;  /* 0x00000000001c7805 */ /* 0x000fe4000001ff00 */
[----:B------:R-:W-:Y:S01]  /*0390*/  CS2R R30, SRZ ;  /* 0x00000000001e7805 */ /* 0x000fe2000001ff00 */
[----:B-1----:R-:W-:Y:S01]  /*03a0*/  IMAD.WIDE.U32 R10, R3, 0x4, R10 ;  /* 0x00000004030a7825 */ /* 0x002fe200078e000a */
[C---:B------:R-:W-:Y:S02]  /*03b0*/  IADD3 R6, P0, PT, R12.reuse, 0x1800, RZ ;  /* 0x000018000c067810 */ /* 0x040fe40007f1e0ff */
[----:B------:R-:W-:Y:S02]  /*03c0*/  CS2R R32, SRZ ;  /* 0x0000000000207805 */ /* 0x000fe4000001ff00 */
[----:B------:R-:W-:Y:S02]  /*03d0*/  IADD3 R4, P1, PT, R12, 0x1000, RZ ;  /* 0x000010000c047810 */ /* 0x000fe40007f3e0ff */
[----:B------:R-:W-:-:S02]  /*03e0*/  CS2R R34, SRZ ;  /* 0x0000000000227805 */ /* 0x000fc4000001ff00 */
[----:B------:R-:W-:Y:S02]  /*03f0*/  IADD3 R2, P2, PT, R12, 0x800, RZ ;  /* 0x000008000c027810 */ /* 0x000fe40007f5e0ff */
[----:B------:R-:W-:Y:S02]  /*0400*/  CS2R R36, SRZ ;  /* 0x0000000000247805 */ /* 0x000fe4000001ff00 */
[----:B------:R-:W-:Y:S02]  /*0410*/  MOV R8, R12 ;  /* 0x0000000c00087202 */ /* 0x000fe40000000f00 */
[----:B------:R-:W-:Y:S02]  /*0420*/  CS2R R38, SRZ ;  /* 0x0000000000267805 */ /* 0x000fe4000001ff00 */
[----:B------:R-:W-:Y:S02]  /*0430*/  MOV R9, R13 ;  /* 0x0000000d00097202 */ /* 0x000fe40000000f00 */
[----:B------:R-:W-:-:S02]  /*0440*/  CS2R R40, SRZ ;  /* 0x0000000000287805 */ /* 0x000fc4000001ff00 */
[-C--:B------:R-:W-:Y:S02]  /*0450*/  IADD3.X R7, PT, PT, RZ, R13.reuse, RZ, P0, !PT ;  /* 0x0000000dff077210 */ /* 0x080fe400007fe4ff */
[----:B------:R-:W-:Y:S02]  /*0460*/  CS2R R42, SRZ ;  /* 0x00000000002a7805 */ /* 0x000fe4000001ff00 */
[-C--:B------:R-:W-:Y:S02]  /*0470*/  IADD3.X R5, PT, PT, RZ, R13.reuse, RZ, P1, !PT ;  /* 0x0000000dff057210 */ /* 0x080fe40000ffe4ff */
[----:B------:R-:W-:Y:S02]  /*0480*/  CS2R R48, SRZ ;  /* 0x0000000000307805 */ /* 0x000fe4000001ff00 */
[----:B------:R-:W-:Y:S02]  /*0490*/  IADD3.X R3, PT, PT, RZ, R13, RZ, P2, !PT ;  /* 0x0000000dff037210 */ /* 0x000fe400017fe4ff */
[----:B------:R-:W-:-:S02]  /*04a0*/  CS2R R12, SRZ ;  /* 0x00000000000c7805 */ /* 0x000fc4000001ff00 */
[----:B------:R-:W-:Y:S02]  /*04b0*/  CS2R R50, SRZ ;  /* 0x0000000000327805 */ /* 0x000fe4000001ff00 */
[----:B------:R-:W-:Y:S02]  /*04c0*/  CS2R R52, SRZ ;  /* 0x0000000000347805 */ /* 0x000fe4000001ff00 */
[----:B------:R-:W-:Y:S02]  /*04d0*/  CS2R R54, SRZ ;  /* 0x0000000000367805 */ /* 0x000fe4000001ff00 */
[----:B------:R-:W-:Y:S02]  /*04e0*/  CS2R R56, SRZ ;  /* 0x0000000000387805 */ /* 0x000fe4000001ff00 */
[----:B------:R-:W-:Y:S02]  /*04f0*/  CS2R R58, SRZ ;  /* 0x00000000003a7805 */ /* 0x000fe4000001ff00 */
        /* <DEDUP_REMOVED lines=21> */
[----:B------:R-:W-:Y:S01]  /*0650*/  MOV R117, RZ ;  /* 0x000000ff00757202 */ /* 0x000fe20000000f00 */
[----:B------:R-:W0:Y:S01]  /*0660*/  LDCU.64 UR8, c[0x0][0x358] ;  /* 0x00006b00ff0877ac */ /* 0x000e220008000a00 */
[----:B------:R-:W-:Y:S02]  /*0670*/  MOV R153, RZ ;  /* 0x000000ff00997202 */ /* 0x000fe40000000f00 */
[----:B------:R-:W-:Y:S01]  /*0680*/  MOV R157, RZ ;  /* 0x000000ff009d7202 */ /* 0x000fe20000000f00 */
[----:B------:R-:W-:Y:S01]  /*0690*/  ULEA UR6, UR7, UR6, 0x18 ;  /* 0x0000000607067291 */ /* 0x000fe2000f8ec0ff */
[----:B------:R-:W-:Y:S01]  /*06a0*/  MOV R161, RZ ;  /* 0x000000ff00a17202 */ /* 0x000fe20000000f00 */
[----:B------:R-:W-:Y:S01]  /*06b0*/  UMOV UR4, URZ ;  /* 0x000000ff00047c82 */ /* 0x000fe20008000000 */
[----:B------:R-:W-:-:S02]  /*06c0*/  MOV R165, RZ ;  /* 0x000000ff00a57202 */ /* 0x000fc40000000f00 */
[----:B------:R-:W-:Y:S02]  /*06d0*/  LOP3.LUT R114, R114, 0x78, RZ, 0xc0, !PT ;  /* 0x0000007872727812 */ /* 0x000fe400078ec0ff */
[----:B------:R-:W-:Y:S02]  /*06e0*/  LEA R150, R0, UR5, 0x4 ;  /* 0x0000000500967c11 */ /* 0x000fe4000f8e20ff */
[----:B------:R-:W-:-:S07]  /*06f0*/  LOP3.LUT R116, R45, 0x380, R0, 0xf8, !PT ;  /* 0x000003802d747812 */ /* 0x000fce00078ef800 */
.L_x_0:
[----:B------:R-:W-:Y:S01]  /*0700*/  BAR.SYNC.DEFER_BLOCKING 0x0 ;  /* 0x0000000000007b1d */ /* 0x000fe20000010000 */
[C---:B------:R-:W-:Y:S02]  /*0710*/  ISETP.GT.U32.AND P1, PT, R0.reuse, 0x7f, PT ;  /* 0x0000007f0000780c */ /* 0x040fe40003f24070 */
[----:B------:R-:W-:-:S11]  /*0720*/  ISETP.GT.U32.AND P0, PT, R0, 0x3f, PT ;  /* 0x0000003f0000780c */ /* 0x000fd60003f04070 */
[----:B0-----:R-:W2:Y:S04]  /*0730*/  @!P1 LDG.E.CONSTANT R44, desc[UR8][R8.64] ;  /* 0x00000008082c9981 */ /* 0x001ea8000c1e9900 */
[----:B------:R-:W2:Y:S04]  /*0740*/  @!P1 LDG.E.CONSTANT R45, desc[UR8][R2.64] ;  /* 0x00000008022d9981 */ /* 0x000ea8000c1e9900 */
[----:B------:R0:W2:Y:S04]  /*0750*/  @!P1 LDG.E.CONSTANT R46, desc[UR8][R4.64] ;  /* 0x00000008042e9981 */ /* 0x0000a8000c1e9900 */
[----:B------:R-:W2:Y:S04]  /*0760*/  @!P1 LDG.E.CONSTANT R47, desc[UR8][R6.64] ;  /* 0x00000008062f9981 */ /* 0x000ea8000c1e9900 */
[----:B------:R-:W3:Y:S01]  /*0770*/  @!P0 LDG.E.CONSTANT R152, desc[UR8][R10.64] ;  /* 0x000000080a988981 */ /* 0x000ee2000c1e9900 */
[----:B------:R-:W-:Y:S01]  /*0780*/  @!P0 MOV R92, 0x400 ;  /* 0x00000400005c8802 */ /* 0x000fe20000000f00 */
[----:B------:R-:W-:Y:S01]  /*0790*/  UIADD3 UR4, UPT, UPT, UR4, 0x1, URZ ;  /* 0x0000000104047890 */ /* 0x000fe2000fffe0ff */
[----:B0-----:R-:W-:Y:S01]  /*07a0*/  IADD3 R4, P2, PT, R4, 0x4, RZ ;  /* 0x0000000404047810 */ /* 0x001fe20007f5e0ff */
[----:B------:R-:W0:Y:S01]  /*07b0*/  @!P0 S2R R93, SR_CgaCtaId ;  /* 0x00000000005d8919 */ /* 0x000e220000008800 */
[----:B------:R-:W-:Y:S01]  /*07c0*/  @!P0 IADD3 R92, PT, PT, R92, 0x800, RZ ;  /* 0x000008005c5c8810 */ /* 0x000fe20007ffe0ff */
[----:B------:R-:W-:Y:S01]  /*07d0*/  UISETP.NE.AND UP0, UPT, UR4, 0x200, UPT ;  /* 0x000002000400788c */ /* 0x000fe2000bf05270 */
[----:B------:R-:W-:-:S02]  /*07e0*/  IADD3 R2, P3, PT, R2, 0x4, RZ ;  /* 0x0000000402027810 */ /* 0x000fc40007f7e0ff */
[----:B------:R-:W-:Y:S02]  /*07f0*/  IADD3 R8, P4, PT, R8, 0x4, RZ ;  /* 0x0000000408087810 */ /* 0x000fe40007f9e0ff */
[----:B------:R-:W-:Y:S02]  /*0800*/  IADD3.X R5, PT, PT, RZ, R5, RZ, P2, !PT ;  /* 0x00000005ff057210 */ /* 0x000fe400017fe4ff */
[----:B------:R-:W-:Y:S02]  /*0810*/  IADD3.X R3, PT, PT, RZ, R3, RZ, P3, !PT ;  /* 0x00000003ff037210 */ /* 0x000fe40001ffe4ff */
[----:B------:R-:W-:Y:S02]  /*0820*/  IADD3.X R9, PT, PT, RZ, R9, RZ, P4, !PT ;  /* 0x00000009ff097210 */ /* 0x000fe400027fe4ff */
[----:B0-----:R-:W-:-:S04]  /*0830*/  @!P0 LEA R93, R93, R92, 0x18 ;  /* 0x0000005c5d5d8211 */ /* 0x001fc800078ec0ff */
[----:B------:R-:W-:Y:S01]  /*0840*/  @!P0 LEA R154, R0, R93, 0x2 ;  /* 0x0000005d009a8211 */ /* 0x000fe200078e10ff */
[----:B--2---:R-:W-:Y:S01]  /*0850*/  @!P1 STS.128 [R150], R44 ;  /* 0x0000002c96009388 */ /* 0x004fe20000000c00 */
[----:B------:R-:W-:-:S03]  /*0860*/  IADD3 R6, P1, PT, R6, 0x4, RZ ;  /* 0x0000000406067810 */ /* 0x000fc60007f3e0ff */
[----:B---3--:R-:W-:Y:S01]  /*0870*/  @!P0 STS [R154], R152 ;  /* 0x000000989a008388 */ /* 0x008fe20000000800 */
[----:B------:R-:W-:Y:S01]  /*0880*/  BAR.SYNC.DEFER_BLOCKING 0x0 ;  /* 0x0000000000007b1d */ /* 0x000fe20000010000 */
[----:B------:R-:W-:Y:S02]  /*0890*/  IADD3 R10, P0, PT, R10, 0x200, RZ ;  /* 0x000002000a0a7810 */ /* 0x000fe40007f1e0ff */
[----:B------:R-:W-:Y:S02]  /*08a0*/  IADD3.X R7, PT, PT, RZ, R7, RZ, P1, !PT ;  /* 0x00000007ff077210 */ /* 0x000fe40000ffe4ff */
[----:B------:R-:W-:Y:S01]  /*08b0*/  IADD3.X R11, PT, PT, RZ, R11, RZ, P0, !PT ;  /* 0x0000000bff0b7210 */ /* 0x000fe200007fe4ff */
[----:B------:R-:W-:Y:S04]  /*08c0*/  LDS.64 R92, [R114+UR6] ;  /* 0x00000006725c7984 */ /* 0x000fe80008000a00 */
[----:B------:R-:W-:Y:S04]  /*08d0*/  LDS.64 R94, [R114+UR6+0x80] ;  /* 0x00008006725e7984 */ /* 0x000fe80008000a00 */
[----:B------:R-:W0:Y:S04]  /*08e0*/  LDS.64 R100, [R116+UR5+0x100] ;  /* 0x0001000574647984 */ /* 0x000e280008000a00 */
[----:B------:R-:W1:Y:S04]  /*08f0*/  LDS.64 R98, [R116+UR5] ;  /* 0x0000000574627984 */ /* 0x000e680008000a00 */
[----:B------:R-:W2:Y:S04]  /*0900*/  LDS.64 R96, [R116+UR5+0x140] ;  /* 0x0001400574607984 */ /* 0x000ea80008000a00 */
[----:B------:R-:W3:Y:S04]  /*0910*/  LDS.64 R102, [R116+UR5+0x40] ;  /* 0x0000400574667984 */ /* 0x000ee80008000a00 */
[----:B------:R-:W4:Y:S04]  /*0920*/  LDS.64 R44, [R116+UR5+0x240] ;  /* 0x00024005742c7984 */ /* 0x000f280008000a00 */
[----:B------:R-:W5:Y:S01]  /*0930*/  LDS.64 R46, [R116+UR5+0x340] ;  /* 0x00034005742e7984 */ /* 0x000f620008000a00 */
[-C--:B0-----:R-:W-:Y:S01]  /*0940*/  FFMA R77, R92, R100.reuse, R77 ;  /* 0x000000645c4d7223 */ /* 0x081fe2000000004d */
[----:B------:R-:W-:Y:S01]  /*0950*/  FFMA R27, R94, R100, R27 ;  /* 0x000000645e1b7223 */ /* 0x000fe2000000001b */
[C---:B------:R-:W-:Y:S01]  /*0960*/  FFMA R75, R100.reuse, R93, R75 ;  /* 0x0000005d644b7223 */ /* 0x040fe2000000004b */
[----:B------:R-:W-:Y:S01]  /*0970*/  FFMA R26, R100, R95, R26 ;  /* 0x0000005f641a7223 */ /* 0x000fe2000000001a */
[-C--:B------:R-:W-:Y:S01]  /*0980*/  FFMA R73, R92, R101.reuse, R73 ;  /* 0x000000655c497223 */ /* 0x080fe20000000049 */
[----:B------:R-:W-:Y:S01]  /*0990*/  FFMA R25, R94, R101, R25 ;  /* 0x000000655e197223 */ /* 0x000fe20000000019 */
[C---:B------:R-:W-:Y:S01]  /*09a0*/  FFMA R48, R101.reuse, R93, R48 ;  /* 0x0000005d65307223 */ /* 0x040fe20000000030 */
[----:B------:R-:W-:Y:S01]  /*09b0*/  FFMA R24, R101, R95, R24 ;  /* 0x0000005f65187223 */ /* 0x000fe20000000018 */
[-C--:B-1----:R-:W-:Y:S01]  /*09c0*/  FFMA R112, R92, R98.reuse, R112 ;  /* 0x000000625c707223 */ /* 0x082fe20000000070 */
[----:B------:R-:W0:Y:S01]  /*09d0*/  LDS.64 R100, [R116+UR5+0x300] ;  /* 0x0003000574647984 */ /* 0x000e220008000a00 */
[----:B------:R-:W-:Y:S01]  /*09e0*/  FFMA R110, R98, R93, R110 ;  /* 0x0000005d626e7223 */ /* 0x000fe2000000006e */
[----:B------:R-:W-:Y:S01]  /*09f0*/  FFMA R121, R94, R98, R121 ;  /* 0x000000625e797223 */ /* 0x000fe20000000079 */
[----:B------:R-:W-:Y:S01]  /*0a00*/  FFMA R80, R98, R95, R80 ;  /* 0x0000005f62507223 */ /* 0x000fe20000000050 */
[----:B------:R-:W-:Y:S01]  /*0a10*/  FFMA R165, R92, R99, R165 ;  /* 0x000000635ca57223 */ /* 0x000fe200000000a5 */
[C---:B------:R-:W-:Y:S01]  /*0a20*/  FFMA R108, R99.reuse, R93, R108 ;  /* 0x0000005d636c7223 */ /* 0x040fe2000000006c */
[----:B------:R-:W-:Y:S01]  /*0a30*/  FFMA R119, R94, R99, R119 ;  /* 0x000000635e777223 */ /* 0x000fe20000000077 */
[----:B------:R-:W-:Y:S01]  /*0a40*/  FFMA R78, R99, R95, R78 ;  /* 0x0000005f634e7223 */ /* 0x000fe2000000004e */
[-C--:B--2---:R-:W-:Y:S01]  /*0a50*/  FFMA R71, R92, R96.reuse, R71 ;  /* 0x000000605c477223 */ /* 0x084fe20000000047 */
[----:B------:R-:W-:Y:S01]  /*0a60*/  FFMA R23, R94, R96, R23 ;  /* 0x000000605e177223 */ /* 0x000fe20000000017 */
[C---:B------:R-:W-:Y:S01]  /*0a70*/  FFMA R69, R96.reuse, R93, R69 ;  /* 0x0000005d60457223 */ /* 0x040fe20000000045 */
[----:B------:R-:W-:Y:S01]  /*0a80*/  FFMA R22, R96, R95, R22 ;  /* 0x0000005f60167223 */ /* 0x000fe20000000016 */
[-C--:B------:R-:W-:Y:S01]  /*0a90*/  FFMA R67, R92, R97.reuse, R67 ;  /* 0x000000615c437223 */ /* 0x080fe20000000043 */
[----:B------:R-:W-:Y:S01]  /*0aa0*/  FFMA R21, R94, R97, R21 ;  /* 0x000000615e157223 */ /* 0x000fe20000000015 */
[C---:B------:R-:W-:Y:S01]  /*0ab0*/  FFMA R42, R97.reuse, R93, R42 ;  /* 0x0000005d612a7223 */ /* 0x040fe2000000002a */
[----:B------:R-:W-:Y:S01]  /*0ac0*/  FFMA R20, R97, R95, R20 ;  /* 0x0000005f61147223 */ /* 0x000fe20000000014 */
[----:B------:R-:W1:Y:S01]  /*0ad0*/  LDS.64 R98, [R116+UR5+0x200] ;  /* 0x0002000574627984 */ /* 0x000e620008000a00 */
[-C--:B---3--:R-:W-:Y:S01]  /*0ae0*/  FFMA R163, R92, R102.reuse, R163 ;  /* 0x000000665ca37223 */ /* 0x088fe200000000a3 */
[----:B------:R-:W-:Y:S01]  /*0af0*/  FFMA R117, R94, R102, R117 ;  /* 0x000000665e757223 */ /* 0x000fe20000000075 */
[C---:B------:R-:W-:Y:S01]  /*0b00*/  FFMA R161, R102.reuse, R93, R161 ;  /* 0x0000005d66a17223 */ /* 0x040fe200000000a1 */
[----:B------:R-:W2:Y:S01]  /*0b10*/  LDS.64 R96, [R116+UR5+0x400] ;  /* 0x0004000574607984 */ /* 0x000ea20008000a00 */
[----:B------:R-:W-:Y:S01]  /*0b20*/  FFMA R76, R102, R95, R76 ;  /* 0x0000005f664c7223 */ /* 0x000fe2000000004c */
[-C--:B------:R-:W-:Y:S01]  /*0b30*/  FFMA R159, R92, R103.reuse, R159 ;  /* 0x000000675c9f7223 */ /* 0x080fe2000000009f */
[----:B------:R-:W-:Y:S01]  /*0b40*/  FFMA R115, R94, R103, R115 ;  /* 0x000000675e737223 */ /* 0x000fe20000000073 */
[C---:B------:R-:W-:Y:S01]  /*0b50*/  FFMA R106, R103.reuse, R93, R106 ;  /* 0x0000005d676a7223 */ /* 0x040fe2000000006a */
[----:B------:R-:W-:Y:S01]  /*0b60*/  FFMA R74, R103, R95, R74 ;  /* 0x0000005f674a7223 */ /* 0x000fe2000000004a */
[-C--:B----4-:R-:W-:Y:S01]  /*0b70*/  FFMA R151, R92, R44.reuse, R151 ;  /* 0x0000002c5c977223 */ /* 0x090fe20000000097 */
[----:B------:R-:W-:Y:S01]  /*0b80*/  FFMA R109, R94, R44, R109 ;  /* 0x0000002c5e6d7223 */ /* 0x000fe2000000006d */
[C---:B------:R-:W-:Y:S01]  /*0b90*/  FFMA R149, R44.reuse, R93, R149 ;  /* 0x0000005d2c957223 */ /* 0x040fe20000000095 */
[----:B------:R-:W-:Y:S01]  /*0ba0*/  FFMA R68, R44, R95, R68 ;  /* 0x0000005f2c447223 */ /* 0x000fe20000000044 */
[-C--:B------:R-:W-:Y:S01]  /*0bb0*/  FFMA R147, R92, R45.reuse, R147 ;  /* 0x0000002d5c937223 */ /* 0x080fe20000000093 */
[----:B------:R-:W-:Y:S01]  /*0bc0*/  FFMA R107, R94, R45, R107 ;  /* 0x0000002d5e6b7223 */ /* 0x000fe2000000006b */
[C---:B------:R-:W-:Y:S01]  /*0bd0*/  FFMA R90, R45.reuse, R93, R90 ;  /* 0x0000005d2d5a7223 */ /* 0x040fe2000000005a */
[----:B------:R-:W-:Y:S01]  /*0be0*/  FFMA R66, R45, R95, R66 ;  /* 0x0000005f2d427223 */ /* 0x000fe20000000042 */
[-C--:B-----5:R-:W-:Y:S01]  /*0bf0*/  FFMA R59, R92, R46.reuse, R59 ;  /* 0x0000002e5c3b7223 */ /* 0x0a0fe2000000003b */
[----:B------:R-:W-:Y:S01]  /*0c00*/  FFMA R15, R94, R46, R15 ;  /* 0x0000002e5e0f7223 */ /* 0x000fe2000000000f */
[C---:B------:R-:W-:Y:S01]  /*0c10*/  FFMA R57, R46.reuse, R93, R57 ;  /* 0x0000005d2e397223 */ /* 0x040fe20000000039 */
[----:B------:R-:W-:Y:S01]  /*0c20*/  FFMA R14, R46, R95, R14 ;  /* 0x0000005f2e0e7223 */ /* 0x000fe2000000000e */
[-C--:B------:R-:W-:Y:S01]  /*0c30*/  FFMA R55, R92, R47.reuse, R55 ;  /* 0x0000002f5c377223 */ /* 0x080fe20000000037 */
[----:B------:R-:W-:Y:S01]  /*0c40*/  FFMA R13, R94, R47, R13 ;  /* 0x0000002f5e0d7223 */ /* 0x000fe2000000000d */
        /* <DEDUP_REMOVED lines=8> */
[C---:B------:R-:W-:Y:S01]  /*0cd0*/  FFMA R38, R47.reuse, R93, R38 ;  /* 0x0000005d2f267223 */ /* 0x040fe20000000026 */
[----:B------:R-:W0:Y:S01]  /*0ce0*/  LDS.64 R100, [R116+UR5+0x500] ;  /* 0x0005000574647984 */ /* 0x000e220008000a00 */
[----:B------:R-:W-:-:S03]  /*0cf0*/  FFMA R12, R47, R95, R12 ;  /* 0x0000005f2f0c7223 */ /* 0x000fc6000000000c */
[----:B------:R-:W3:Y:S01]  /*0d00*/  LDS.64 R44, [R116+UR5+0x440] ;  /* 0x00044005742c7984 */ /* 0x000ee20008000a00 */
[-C--:B-1----:R-:W-:Y:S01]  /*0d10*/  FFMA R157, R92, R98.reuse, R157 ;  /* 0x000000625c9d7223 */ /* 0x082fe2000000009d */
[----:B------:R-:W-:Y:S01]  /*0d20*/  FFMA R113, R94, R98, R113 ;  /* 0x000000625e717223 */ /* 0x000fe20000000071 */
[C---:B------:R-:W-:Y:S01]  /*0d30*/  FFMA R155, R98.reuse, R93, R155 ;  /* 0x0000005d629b7223 */ /* 0x040fe2000000009b */
[----:B------:R-:W-:Y:S01]  /*0d40*/  FFMA R72, R98, R95, R72 ;  /* 0x0000005f62487223 */ /* 0x000fe20000000048 */
[-C--:B------:R-:W-:Y:S01]  /*0d50*/  FFMA R153, R92, R99.reuse, R153 ;  /* 0x000000635c997223 */ /* 0x080fe20000000099 */
[----:B------:R-:W-:Y:S01]  /*0d60*/  FFMA R111, R94, R99, R111 ;  /* 0x000000635e6f7223 */ /* 0x000fe2000000006f */
[C---:B------:R-:W-:Y:S01]  /*0d70*/  FFMA R104, R99.reuse, R93, R104 ;  /* 0x0000005d63687223 */ /* 0x040fe20000000068 */
[----:B------:R-:W-:Y:S01]  /*0d80*/  FFMA R70, R99, R95, R70 ;  /* 0x0000005f63467223 */ /* 0x000fe20000000046 */
[-C--:B--2---:R-:W-:Y:S01]  /*0d90*/  FFMA R145, R92, R96.reuse, R145 ;  /* 0x000000605c917223 */ /* 0x084fe20000000091 */
[----:B------:R-:W-:Y:S01]  /*0da0*/  FFMA R105, R94, R96, R105 ;  /* 0x000000605e697223 */ /* 0x000fe20000000069 */
[C---:B------:R-:W-:Y:S01]  /*0db0*/  FFMA R143, R96.reuse, R93, R143 ;  /* 0x0000005d608f7223 */ /* 0x040fe2000000008f */
[----:B------:R-:W-:Y:S01]  /*0dc0*/  FFMA R64, R96, R95, R64 ;  /* 0x0000005f60407223 */ /* 0x000fe20000000040 */
[-C--:B------:R-:W-:Y:S01]  /*0dd0*/  FFMA R141, R92, R97.reuse, R141 ;  /* 0x000000615c8d7223 */ /* 0x080fe2000000008d */
[-C--:B------:R-:W-:Y:S01]  /*0de0*/  FFMA R91, R94, R97.reuse, R91 ;  /* 0x000000615e5b7223 */ /* 0x080fe2000000005b */
[-C--:B------:R-:W-:Y:S01]  /*0df0*/  FFMA R88, R93, R97.reuse, R88 ;  /* 0x000000615d587223 */ /* 0x080fe20000000058 */
[----:B------:R-:W-:Y:S01]  /*0e00*/  FFMA R62, R95, R97, R62 ;  /* 0x000000615f3e7223 */ /* 0x000fe2000000003e */
[----:B------:R-:W1:Y:S04]  /*0e10*/  LDS.64 R46, [R116+UR5+0x540] ;  /* 0x00054005742e7984 */ /* 0x000e680008000a00 */
[----:B------:R-:W2:Y:S04]  /*0e20*/  LDS.64 R96, [R116+UR5+0x600] ;  /* 0x0006000574607984 */ /* 0x000ea80008000a00 */
[----:B------:R-:W4:Y:S04]  /*0e30*/  LDS.64 R98, [R116+UR5+0x700] ;  /* 0x0007000574627984 */ /* 0x000f280008000a00 */
[----:B------:R-:W5:Y:S01]  /*0e40*/  LDS.64 R102, [R116+UR5+0x740] ;  /* 0x0007400574667984 */ /* 0x000f620008000a00 */
[-C--:B0-----:R-:W-:Y:S01]  /*0e50*/  FFMA R53, R92, R100.reuse, R53 ;  /* 0x000000645c357223 */ /* 0x081fe20000000035 */
[----:B------:R-:W-:Y:S01]  /*0e60*/  FFMA R118, R94, R100, R118 ;  /* 0x000000645e767223 */ /* 0x000fe20000000076 */
[C---:B------:R-:W-:Y:S01]  /*0e70*/  FFMA R51, R100.reuse, R93, R51 ;  /* 0x0000005d64337223 */ /* 0x040fe20000000033 */
[----:B------:R-:W-:Y:S01]  /*0e80*/  FFMA R120, R100, R95, R120 ;  /* 0x0000005f64787223 */ /* 0x000fe20000000078 */
[-C--:B------:R-:W-:Y:S01]  /*0e90*/  FFMA R49, R92, R101.reuse, R49 ;  /* 0x000000655c317223 */ /* 0x080fe20000000031 */
[-C--:B------:R-:W-:Y:S01]  /*0ea0*/  FFMA R122, R94, R101.reuse, R122 ;  /* 0x000000655e7a7223 */ /* 0x080fe2000000007a */
[-C--:B------:R-:W-:Y:S01]  /*0eb0*/  FFMA R36, R93, R101.reuse, R36 ;  /* 0x000000655d247223 */ /* 0x080fe20000000024 */
[----:B------:R-:W-:Y:S01]  /*0ec0*/  FFMA R124, R95, R101, R124 ;  /* 0x000000655f7c7223 */ /* 0x000fe2000000007c */
[-C--:B---3--:R-:W-:Y:S01]  /*0ed0*/  FFMA R139, R92, R44.reuse, R139 ;  /* 0x0000002c5c8b7223 */ /* 0x088fe2000000008b */
[----:B------:R-:W0:Y:S01]  /*0ee0*/  LDS.64 R100, [R116+UR5+0x640] ;  /* 0x0006400574647984 */ /* 0x000e220008000a00 */
[----:B------:R-:W-:Y:S01]  /*0ef0*/  FFMA R89, R94, R44, R89 ;  /* 0x0000002c5e597223 */ /* 0x000fe20000000059 */
[C---:B------:R-:W-:Y:S01]  /*0f00*/  FFMA R137, R44.reuse, R93, R137 ;  /* 0x0000005d2c897223 */ /* 0x040fe20000000089 */
[----:B------:R-:W-:Y:S01]  /*0f10*/  FFMA R60, R44, R95, R60 ;  /* 0x0000005f2c3c7223 */ /* 0x000fe2000000003c */
[-C--:B------:R-:W-:Y:S01]  /*0f20*/  FFMA R135, R92, R45.reuse, R135 ;  /* 0x0000002d5c877223 */ /* 0x080fe20000000087 */
[-C--:B------:R-:W-:Y:S01]  /*0f30*/  FFMA R87, R94, R45.reuse, R87 ;  /* 0x0000002d5e577223 */ /* 0x080fe20000000057 */
[-C--:B------:R-:W-:Y:S01]  /*0f40*/  FFMA R86, R93, R45.reuse, R86 ;  /* 0x0000002d5d567223 */ /* 0x080fe20000000056 */
[----:B------:R-:W-:Y:S01]  /*0f50*/  FFMA R58, R95, R45, R58 ;  /* 0x0000002d5f3a7223 */ /* 0x000fe2000000003a */
[-C--:B-1----:R-:W-:Y:S01]  /*0f60*/  FFMA R43, R92, R46.reuse, R43 ;  /* 0x0000002e5c2b7223 */ /* 0x082fe2000000002b */
[----:B------:R-:W-:Y:S01]  /*0f70*/  FFMA R126, R94, R46, R126 ;  /* 0x0000002e5e7e7223 */ /* 0x000fe2000000007e */
[C---:B------:R-:W-:Y:S01]  /*0f80*/  FFMA R41, R46.reuse, R93, R41 ;  /* 0x0000005d2e297223 */ /* 0x040fe20000000029 */
[----:B------:R-:W-:Y:S01]  /*0f90*/  FFMA R128, R46, R95, R128 ;  /* 0x0000005f2e807223 */ /* 0x000fe20000000080 */
[-C--:B------:R-:W-:Y:S01]  /*0fa0*/  FFMA R39, R92, R47.reuse, R39 ;  /* 0x0000002f5c277223 */ /* 0x080fe20000000027 */
[-C--:B------:R-:W-:Y:S01]  /*0fb0*/  FFMA R130, R94, R47.reuse, R130 ;  /* 0x0000002f5e827223 */ /* 0x080fe20000000082 */
[-C--:B------:R-:W-:Y:S01]  /*0fc0*/  FFMA R34, R93, R47.reuse, R34 ;  /* 0x0000002f5d227223 */ /* 0x080fe20000000022 */
        /* <DEDUP_REMOVED lines=9> */
[-C--:B----4-:R-:W-:Y:S01]  /*1060*/  FFMA R37, R92, R98.reuse, R37 ;  /* 0x000000625c257223 */ /* 0x090fe20000000025 */
[----:B------:R-:W-:Y:S01]  /*1070*/  FFMA R134, R94, R98, R134 ;  /* 0x000000625e867223 */ /* 0x000fe20000000086 */
[C---:B------:R-:W-:Y:S01]  /*1080*/  FFMA R35, R98.reuse, R93, R35 ;  /* 0x0000005d62237223 */ /* 0x040fe20000000023 */
[----:B------:R-:W-:Y:S01]  /*1090*/  FFMA R136, R98, R95, R136 ;  /* 0x0000005f62887223 */ /* 0x000fe20000000088 */
[-C--:B------:R-:W-:Y:S01]  /*10a0*/  FFMA R33, R92, R99.reuse, R33 ;  /* 0x000000635c217223 */ /* 0x080fe20000000021 */
[-C--:B------:R-:W-:Y:S01]  /*10b0*/  FFMA R138, R94, R99.reuse, R138 ;  /* 0x000000635e8a7223 */ /* 0x080fe2000000008a */
[-C--:B------:R-:W-:Y:S01]  /*10c0*/  FFMA R32, R93, R99.reuse, R32 ;  /* 0x000000635d207223 */ /* 0x080fe20000000020 */
[----:B------:R-:W-:Y:S01]  /*10d0*/  FFMA R140, R95, R99, R140 ;  /* 0x000000635f8c7223 */ /* 0x000fe2000000008c */
[C---:B-----5:R-:W-:Y:S01]  /*10e0*/  FFMA R31, R92.reuse, R102, R31 ;  /* 0x000000665c1f7223 */ /* 0x060fe2000000001f */
[C---:B------:R-:W-:Y:S01]  /*10f0*/  FFMA R30, R92.reuse, R103, R30 ;  /* 0x000000675c1e7223 */ /* 0x040fe2000000001e */
[-C--:B0-----:R-:W-:Y:S01]  /*1100*/  FFMA R127, R92, R100.reuse, R127 ;  /* 0x000000645c7f7223 */ /* 0x081fe2000000007f */
[----:B------:R-:W-:Y:S01]  /*1110*/  FFMA R81, R94, R100, R81 ;  /* 0x000000645e517223 */ /* 0x000fe20000000051 */
[C---:B------:R-:W-:Y:S01]  /*1120*/  FFMA R125, R100.reuse, R93, R125 ;  /* 0x0000005d647d7223 */ /* 0x040fe2000000007d */
[----:B------:R-:W-:Y:S01]  /*1130*/  FFMA R52, R100, R95, R52 ;  /* 0x0000005f64347223 */ /* 0x000fe20000000034 */
[-C--:B------:R-:W-:Y:S01]  /*1140*/  FFMA R123, R92, R101.reuse, R123 ;  /* 0x000000655c7b7223 */ /* 0x080fe2000000007b */
[CC--:B------:R-:W-:Y:S01]  /*1150*/  FFMA R79, R94.reuse, R101.reuse, R79 ;  /* 0x000000655e4f7223 */ /* 0x0c0fe2000000004f */
[-C--:B------:R-:W-:Y:S01]  /*1160*/  FFMA R82, R93, R101.reuse, R82 ;  /* 0x000000655d527223 */ /* 0x080fe20000000052 */
[----:B------:R-:W-:Y:S01]  /*1170*/  FFMA R50, R95, R101, R50 ;  /* 0x000000655f327223 */ /* 0x000fe20000000032 */
[C---:B------:R-:W-:Y:S01]  /*1180*/  FFMA R142, R94.reuse, R102, R142 ;  /* 0x000000665e8e7223 */ /* 0x040fe2000000008e */
[----:B------:R-:W-:Y:S01]  /*1190*/  FFMA R146, R94, R103, R146 ;  /* 0x000000675e927223 */ /* 0x000fe20000000092 */
[C---:B------:R-:W-:Y:S01]  /*11a0*/  FFMA R29, R102.reuse, R93, R29 ;  /* 0x0000005d661d7223 */ /* 0x040fe2000000001d */
[----:B------:R-:W-:Y:S01]  /*11b0*/  FFMA R144, R102, R95, R144 ;  /* 0x0000005f66907223 */ /* 0x000fe20000000090 */
[-C--:B------:R-:W-:Y:S01]  /*11c0*/  FFMA R28, R93, R103.reuse, R28 ;  /* 0x000000675d1c7223 */ /* 0x080fe2000000001c */
[----:B------:R-:W-:Y:S01]  /*11d0*/  FFMA R148, R95, R103, R148 ;  /* 0x000000675f947223 */ /* 0x000fe20000000094 */
[----:B------:R-:W-:Y:S06]  /*11e0*/  BRA.U UP0, `(.L_x_0) ;  /* 0xfffffff500447547 */ /* 0x000fec000b83ffff */
[----:B------:R-:W0:Y:S01]  /*11f0*/  S2R R11, SR_CTAID.X ;  /* 0x00000000000b7919 */ /* 0x000e220000002500 */
[----:B------:R-:W1:Y:S01]  /*1200*/  LDC.64 R4, c[0x0][0x398] ;  /* 0x0000e600ff047b82 */ /* 0x000e620000000a00 */
[----:B------:R-:W2:Y:S01]  /*1210*/  S2R R44, SR_TID.X ;  /* 0x00000000002c7919 */ /* 0x000ea20000002100 */
[C---:B0-----:R-:W-:Y:S02]  /*1220*/  SHF.L.U32 R2, R11.reuse, 0x6, RZ ;  /* 0x000000060b027819 */ /* 0x041fe400000006ff */
[----:B--2---:R-:W-:Y:S02]  /*1230*/  SHF.L.U32 R0, R44, 0x1, RZ ;  /* 0x000000012c007819 */ /* 0x004fe400000006ff */
[----:B------:R-:W-:Y:S02]  /*1240*/  LOP3.LUT R9, R2, 0x40, RZ, 0xc0, !PT ;  /* 0x0000004002097812 */ /* 0x000fe400078ec0ff */
[----:B------:R-:W-:Y:S01]  /*1250*/  SHF.L.U32 R8, R11, 0xd, RZ ;  /* 0x0000000d0b087819 */ /* 0x000fe200000006ff */
[----:B------:R-:W0:Y:S01]  /*1260*/  LDC.64 R2, c[0x0][0x390] ;  /* 0x0000e400ff027b82 */ /* 0x000e220000000a00 */
[----:B------:R-:W-:-:S05]  /*1270*/  LOP3.LUT R9, R9, 0x1e, R0, 0xf8, !PT ;  /* 0x0000001e09097812 */ /* 0x000fca00078ef800 */
[----:B-1----:R-:W-:-:S05]  /*1280*/  IMAD.WIDE.U32 R4, R9, 0x4, R4 ;  /* 0x0000000409047825 */ /* 0x002fca00078e0004 */
[----:B------:R-:W2:Y:S04]  /*1290*/  LDG.E.CONSTANT R6, desc[UR8][R4.64] ;  /* 0x0000000804067981 */ /* 0x000ea8000c1e9900 */
[----:B------:R-:W3:Y:S04]  /*12a0*/  LDG.E.CONSTANT R0, desc[UR8][R4.64+0x80] ;  /* 0x0000800804007981 */ /* 0x000ee8000c1e9900 */
[----:B------:R-:W4:Y:S01]  /*12b0*/  LDG.E.CONSTANT R7, desc[UR8][R4.64+0x4] ;  /* 0x0000040804077981 */ /* 0x000f22000c1e9900 */
[----:B------:R-:W-:Y:S02]  /*12c0*/  SHF.L.U32 R10, R44, 0x6, RZ ;  /* 0x000000062c0a7819 */ /* 0x000fe400000006ff */
[----:B------:R-:W-:-:S02]  /*12d0*/  LOP3.LUT R8, R8, 0x7fff8000, RZ, 0xc0, !PT ;  /* 0x7fff800008087812 */ /* 0x000fc400078ec0ff */
[----:B------:R-:W-:Y:S02]  /*12e0*/  LOP3.LUT R10, R10, 0xe000, RZ, 0xc0, !PT ;  /* 0x0000e0000a0a7812 */ /* 0x000fe400078ec0ff */
[----:B------:R-:W-:Y:S02]  /*12f0*/  SHF.L.U32 R11, R11, 0xa, RZ ;  /* 0x0000000a0b0b7819 */ /* 0x000fe400000006ff */
[----:B------:R-:W-:Y:S02]  /*1300*/  IADD3 R8, PT, PT, R9, R10, R8 ;  /* 0x0000000a09087210 */ /* 0x000fe40007ffe008 */
[----:B------:R1:W5:Y:S01]  /*1310*/  LDG.E.CONSTANT R9, desc[UR8][R4.64+0x84] ;  /* 0x0000840804097981 */ /* 0x000362000c1e9900 */
[----:B------:R-:W-:Y:S02]  /*1320*/  SHF.L.U32 R44, R44, 0x4, RZ ;  /* 0x000000042c2c7819 */ /* 0x000fe400000006ff */
[----:B------:R-:W-:Y:S02]  /*1330*/  LOP3.LUT R11, R11, 0x800, RZ, 0xc0, !PT ;  /* 0x000008000b0b7812 */ /* 0x000fe400078ec0ff */
[----:B------:R-:W-:-:S04]  /*1340*/  LOP3.LUT R44, R44, 0x700, RZ, 0xc0, !PT ;  /* 0x000007002c2c7812 */ /* 0x000fc800078ec0ff */
[----:B------:R-:W-:-:S05]  /*1350*/  IADD3 R11, PT, PT, R44, R8, R11 ;  /* 0x000000082c0b7210 */ /* 0x000fca0007ffe00b */
[----:B0-----:R-:W-:-:S04]  /*1360*/  IMAD.WIDE.U32 R2, R11, 0x4, R2 ;  /* 0x000000040b027825 */ /* 0x001fc800078e0002 */
[--C-:B--2---:R-:W-:Y:S01]  /*1370*/  FADD R112, R112, R6.reuse ;  /* 0x0000000670707221 */ /* 0x104fe20000000000 */
[--C-:B------:R-:W-:Y:S01]  /*1380*/  FADD R77, R77, R6.reuse ;  /* 0x000000064d4d7221 */ /* 0x100fe20000000000 */
        /* <DEDUP_REMOVED lines=27> */
[----:B-1----:R-:W-:Y:S01]  /*1540*/  FMNMX R5, RZ, R112, !PT ;  /* 0x00000070ff057209 */ /* 0x002fe20007800000 */
[--C-:B------:R-:W-:Y:S01]  /*1550*/  FADD R31, R31, R6.reuse ;  /* 0x000000061f1f7221 */ /* 0x100fe20000000000 */
[--C-:B------:R-:W-:Y:S01]  /*1560*/  FADD R123, R123, R6.reuse ;  /* 0x000000067b7b7221 */ /* 0x100fe20000000000 */
[----:B------:R-:W-:-:S02]  /*1570*/  FADD R6, R30, R6 ;  /* 0x000000061e067221 */ /* 0x000fc40000000000 */
[----:B------:R0:W-:Y:S01]  /*1580*/  STG.E desc[UR8][R2.64], R5 ;  /* 0x0000000502007986 */ /* 0x0001e2000c101908 */
[--C-:B---3--:R-:W-:Y:S01]  /*1590*/  FADD R118, R118, R0.reuse ;  /* 0x0000000076767221 */ /* 0x108fe20000000000 */
[----:B------:R-:W-:Y:S01]  /*15a0*/  FADD R138, R138, R0 ;  /* 0x000000008a8a7221 */ /* 0x000fe20000000000 */
[----:B0-----:R-:W-:-:S05]  /*15b0*/  FMNMX R5, RZ, R6, !PT ;  /* 0x00000006ff057209 */ /* 0x001fca0007800000 */
[----:B------:R0:W-:Y:S01]  /*15c0*/  STG.E desc[UR8][R2.64+0x194200], R5 ;  /* 0x1942000502007986 */ /* 0x0001e2000c101908 */
[--C-:B------:R-:W-:Y:S01]  /*15d0*/  FADD R17, R17, R0.reuse ;  /* 0x0000000011117221 */ /* 0x100fe20000000000 */
[--C-:B------:R-:W-:Y:S01]  /*15e0*/  FADD R13, R13, R0.reuse ;  /* 0x000000000d0d7221 */ /* 0x100fe20000000000 */
[----:B------:R-:W-:Y:S01]  /*15f0*/  FADD R122, R122, R0 ;  /* 0x000000007a7a7221 */ /* 0x000fe20000000000 */
[----:B----4-:R-:W-:Y:S01]  /*1600*/  FADD R110, R110, R7 ;  /* 0x000000076e6e7221 */ /* 0x010fe20000000000 */
[----:B0-----:R-:W-:-:S05]  /*1610*/  FMNMX R5, RZ, R118, !PT ;  /* 0x00000076ff057209 */ /* 0x001fca0007800000 */
[----:B------:R0:W-:Y:S01]  /*1620*/  STG.E desc[UR8][R2.64+0x110080], R5 ;  /* 0x1100800502007986 */ /* 0x0001e2000c101908 */
[----:B------:R-:W-:Y:S01]  /*1630*/  FMNMX R17, RZ, R17, !PT ;  /* 0x00000011ff117209 */ /* 0x000fe20007800000 */
[--C-:B------:R-:W-:Y:S01]  /*1640*/  FADD R15, R15, R0.reuse ;  /* 0x000000000f0f7221 */ /* 0x100fe20000000000 */
[----:B------:R-:W-:Y:S01]  /*1650*/  FMNMX R13, RZ, R13, !PT ;  /* 0x0000000dff0d7209 */ /* 0x000fe20007800000 */
[--C-:B------:R-:W-:Y:S01]  /*1660*/  FADD R126, R126, R0.reuse ;  /* 0x000000007e7e7221 */ /* 0x100fe20000000000 */
[----:B------:R-:W-:Y:S02]  /*1670*/  FMNMX R11, RZ, R122, !PT ;  /* 0x0000007aff0b7209 */ /* 0x000fe40007800000 */
[----:B0-----:R-:W-:Y:S01]  /*1680*/  FMNMX R5, RZ, R138, !PT ;  /* 0x0000008aff057209 */ /* 0x001fe20007800000 */
[--C-:B------:R-:W-:Y:S01]  /*1690*/  FADD R130, R130, R0.reuse ;  /* 0x0000000082827221 */ /* 0x100fe20000000000 */
[----:B------:R-:W-:Y:S01]  /*16a0*/  FADD R142, R142, R0 ;  /* 0x000000008e8e7221 */ /* 0x000fe20000000000 */
[----:B------:R-:W-:-:S02]  /*16b0*/  FADD R108, R108, R7 ;  /* 0x000000076c6c7221 */ /* 0x000fc40000000000 */
[----:B------:R0:W-:Y:S01]  /*16c0*/  STG.E desc[UR8][R2.64+0x190280], R5 ;  /* 0x1902800502007986 */ /* 0x0001e2000c101908 */
[--C-:B------:R-:W-:Y:S01]  /*16d0*/  FADD R42, R42, R7.reuse ;  /* 0x000000072a2a7221 */ /* 0x100fe20000000000 */
[--C-:B------:R-:W-:Y:S01]  /*16e0*/  FADD R75, R75, R7.reuse ;  /* 0x000000074b4b7221 */ /* 0x100fe20000000000 */
[--C-:B------:R-:W-:Y:S01]  /*16f0*/  FADD R48, R48, R7.reuse ;  /* 0x0000000730307221 */ /* 0x100fe20000000000 */
[----:B------:R1:W-:Y:S01]  /*1700*/  STG.E desc[UR8][R2.64+0x90280], R17 ;  /* 0x0902801102007986 */ /* 0x0003e2000c101908 */
[--C-:B------:R-:W-:Y:S01]  /*1710*/  FADD R161, R161, R7.reuse ;  /* 0x00000007a1a17221 */ /* 0x100fe20000000000 */
[--C-:B------:R-:W-:Y:S01]  /*1720*/  FADD R69, R69, R7.reuse ;  /* 0x0000000745457221 */ /* 0x100fe20000000000 */
[--C-:B------:R-:W-:Y:S01]  /*1730*/  FADD R106, R106, R7.reuse ;  /* 0x000000076a6a7221 */ /* 0x100fe20000000000 */
[----:B0-----:R-:W-:Y:S01]  /*1740*/  FMNMX R5, RZ, R110, !PT ;  /* 0x0000006eff057209 */ /* 0x001fe20007800000 */
        /* <DEDUP_REMOVED lines=25> */
[----:B------:R-:W-:Y:S01]  /*18e0*/  FADD R28, R28, R7 ;  /* 0x000000071c1c7221 */ /* 0x000fe20000000000 */
        /* <DEDUP_REMOVED lines=23> */
[----:B------:R-:W-:Y:S01]  /*1a60*/  FMNMX R15, RZ, R15, !PT ;  /* 0x0000000fff0f7209 */ /* 0x000fe20007800000 */
[----:B------:R-:W-:Y:S01]  /*1a70*/  FADD R0, R146, R0 ;  /* 0x0000000092007221 */ /* 0x000fe20000000000 */
[----:B-1----:R-:W-:-:S02]  /*1a80*/  FMNMX R17, RZ, R126, !PT ;  /* 0x0000007eff117209 */ /* 0x002fc40007800000 */
[----:B0-----:R-:W-:Y:S02]  /*1a90*/  FMNMX R13, RZ, R130, !PT ;  /* 0x00000082ff0d7209 */ /* 0x001fe40007800000 */
[----:B--2---:R-:W-:Y:S02]  /*1aa0*/  FMNMX R11, RZ, R142, !PT ;  /* 0x0000008eff0b7209 */ /* 0x004fe40007800000 */
[----:B------:R-:W-:Y:S02]  /*1ab0*/  FMNMX R7, RZ, R108, !PT ;  /* 0x0000006cff077209 */ /* 0x000fe40007800000 */
[----:B---3--:R-:W-:Y:S01]  /*1ac0*/  FMNMX R5, RZ, R42, !PT ;  /* 0x0000002aff057209 */ /* 0x008fe20007800000 */
[----:B------:R0:W-:Y:S04]  /*1ad0*/  STG.E desc[UR8][R2.64+0x94080], R15 ;  /* 0x0940800f02007986 */ /* 0x0001e8000c101908 */
[----:B------:R1:W-:Y:S04]  /*1ae0*/  STG.E desc[UR8][R2.64+0x114080], R17 ;  /* 0x1140801102007986 */ /* 0x0003e8000c101908 */
[----:B------:R2:W-:Y:S04]  /*1af0*/  STG.E desc[UR8][R2.64+0x114280], R13 ;  /* 0x1142800d02007986 */ /* 0x0005e8000c101908 */
[----:B------:R3:W-:Y:S01]  /*1b00*/  STG.E desc[UR8][R2.64+0x194080], R11 ;  /* 0x1940800b02007986 */ /* 0x0007e2000c101908 */
[----:B0-----:R-:W-:-:S03]  /*1b10*/  FMNMX R15, RZ, R134, !PT ;  /* 0x00000086ff0f7209 */ /* 0x001fc60007800000 */
[----:B------:R0:W-:Y:S01]  /*1b20*/  STG.E desc[UR8][R2.64+0x204], R7 ;  /* 0x0002040702007986 */ /* 0x0001e2000c101908 */
[----:B-1----:R-:W-:-:S03]  /*1b30*/  FMNMX R17, RZ, R0, !PT ;  /* 0x00000000ff117209 */ /* 0x002fc60007800000 */
[----:B------:R1:W-:Y:S01]  /*1b40*/  STG.E desc[UR8][R2.64+0x14204], R5 ;  /* 0x0142040502007986 */ /* 0x0003e2000c101908 */
[----:B--2---:R-:W-:Y:S02]  /*1b50*/  FMNMX R13, RZ, R106, !PT ;  /* 0x0000006aff0d7209 */ /* 0x004fe40007800000 */
[----:B---3--:R-:W-:Y:S02]  /*1b60*/  FMNMX R11, RZ, R48, !PT ;  /* 0x00000030ff0b7209 */ /* 0x008fe40007800000 */
[----:B0-----:R-:W-:Y:S02]  /*1b70*/  FMNMX R7, RZ, R90, !PT ;  /* 0x0000005aff077209 */ /* 0x001fe40007800000 */
[----:B-1----:R-:W-:Y:S01]  /*1b80*/  FMNMX R5, RZ, R88, !PT ;  /* 0x00000058ff057209 */ /* 0x002fe20007800000 */
[----:B------:R0:W-:Y:S01]  /*1b90*/  STG.E desc[UR8][R2.64+0x190080], R15 ;  /* 0x1900800f02007986 */ /* 0x0001e2000c101908 */
[--C-:B-----5:R-:W-:Y:S01]  /*1ba0*/  FADD R80, R80, R9.reuse ;  /* 0x0000000950507221 */ /* 0x120fe20000000000 */
[----:B------:R-:W-:-:S02]  /*1bb0*/  FADD R26, R26, R9 ;  /* 0x000000091a1a7221 */ /* 0x000fc40000000000 */
        /* <DEDUP_REMOVED lines=12> */
[----:B------:R-:W-:Y:S01]  /*1c80*/  FMNMX R23, RZ, R23, !PT ;  /* 0x00000017ff177209 */ /* 0x000fe20007800000 */
[--C-:B------:R-:W-:Y:S01]  /*1c90*/  FADD R78, R78, R9.reuse ;  /* 0x000000094e4e7221 */ /* 0x100fe20000000000 */
[----:B------:R-:W-:Y:S01]  /*1ca0*/  FMNMX R21, RZ, R21, !PT ;  /* 0x00000015ff157209 */ /* 0x000fe20007800000 */
[----:B------:R1:W-:Y:S01]  /*1cb0*/  STG.E desc[UR8][R2.64+0x90204], R17 ;  /* 0x0902041102007986 */ /* 0x0003e2000c101908 */
[----:B------:R-:W-:Y:S01]  /*1cc0*/  FMNMX R19, RZ, R19, !PT ;  /* 0x00000013ff137209 */ /* 0x000fe20007800000 */
[----:B------:R-:W-:-:S02]  /*1cd0*/  FADD R24, R24, R9 ;  /* 0x0000000918187221 */ /* 0x000fc40000000000 */
[----:B------:R2:W-:Y:S01]  /*1ce0*/  STG.E desc[UR8][R2.64+0x94204], R11 ;  /* 0x0942040b02007986 */ /* 0x0005e2000c101908 */
[--C-:B------:R-:W-:Y:S01]  /*1cf0*/  FADD R76, R76, R9.reuse ;  /* 0x000000094c4c7221 */ /* 0x100fe20000000000 */
[--C-:B------:R-:W-:Y:S02]  /*1d00*/  FADD R22, R22, R9.reuse ;  /* 0x0000000916167221 */ /* 0x100fe40000000000 */
[----:B------:R3:W-:Y:S01]  /*1d10*/  STG.E desc[UR8][R2.64+0x110204], R13 ;  /* 0x1102040d02007986 */ /* 0x0007e2000c101908 */
[----:B0-----:R-:W-:Y:S01]  /*1d20*/  FMNMX R15, RZ, R84, !PT ;  /* 0x00000054ff0f7209 */ /* 0x001fe20007800000 */
[--C-:B------:R-:W-:Y:S02]  /*1d30*/  FADD R74, R74, R9.reuse ;  /* 0x000000094a4a7221 */ /* 0x100fe40000000000 */
[----:B------:R0:W-:Y:S01]  /*1d40*/  STG.E desc[UR8][R2.64+0x104204], R7 ;  /* 0x1042040702007986 */ /* 0x0001e2000c101908 */
[----:B-1----:R-:W-:Y:S01]  /*1d50*/  FMNMX R17, RZ, R28, !PT ;  /* 0x0000001cff117209 */ /* 0x002fe20007800000 */
[----:B------:R-:W-:-:S02]  /*1d60*/  FADD R20, R20, R9 ;  /* 0x0000000914147221 */ /* 0x000fc40000000000 */
[----:B------:R1:W-:Y:S01]  /*1d70*/  STG.E desc[UR8][R2.64+0x190204], R5 ;  /* 0x1902040502007986 */ /* 0x0003e2000c101908 */
[----:B--2---:R-:W-:Y:S01]  /*1d80*/  FMNMX R11, RZ, R34, !PT ;  /* 0x00000022ff0b7209 */ /* 0x004fe20007800000 */
[--C-:B------:R-:W-:Y:S01]  /*1d90*/  FADD R72, R72, R9.reuse ;  /* 0x0000000948487221 */ /* 0x100fe20000000000 */
[--C-:B------:R-:W-:Y:S01]  /*1da0*/  FADD R18, R18, R9.reuse ;  /* 0x0000000912127221 */ /* 0x100fe20000000000 */
[----:B---3--:R-:W-:Y:S01]  /*1db0*/  FMNMX R13, RZ, R82, !PT ;  /* 0x00000052ff0d7209 */ /* 0x008fe20007800000 */
[--C-:B------:R-:W-:Y:S01]  /*1dc0*/  FADD R70, R70, R9.reuse ;  /* 0x0000000946467221 */ /* 0x100fe20000000000 */
[--C-:B------:R-:W-:Y:S01]  /*1dd0*/  FADD R16, R16, R9.reuse ;  /* 0x0000000910107221 */ /* 0x100fe20000000000 */
[----:B0-----:R-:W-:Y:S02]  /*1de0*/  FMNMX R7, RZ, R26, !PT ;  /* 0x0000001aff077209 */ /* 0x001fe40007800000 */
[----:B-1----:R-:W-:Y:S01]  /*1df0*/  FMNMX R5, RZ, R80, !PT ;  /* 0x00000050ff057209 */ /* 0x002fe20007800000 */
[----:B------:R-:W-:Y:S01]  /*1e00*/  STG.E desc[UR8][R2.64+0x14080], R23 ;  /* 0x0140801702007986 */ /* 0x000fe2000c101908 */
[--C-:B------:R-:W-:Y:S01]  /*1e10*/  FADD R68, R68, R9.reuse ;  /* 0x0000000944447221 */ /* 0x100fe20000000000 */
[--C-:B------:R-:W-:Y:S01]  /*1e20*/  FADD R14, R14, R9.reuse ;  /* 0x000000090e0e7221 */ /* 0x100fe20000000000 */
[--C-:B------:R-:W-:Y:S01]  /*1e30*/  FADD R66, R66, R9.reuse ;  /* 0x0000000942427221 */ /* 0x100fe20000000000 */
        /* <DEDUP_REMOVED lines=22> */
[----:B------:R-:W-:Y:S01]  /*1fa0*/  FADD R148, R148, R9 ;  /* 0x0000000994947221 */ /* 0x000fe20000000000 */
[----:B------:R-:W-:Y:S01]  /*1fb0*/  FMNMX R9, RZ, R78, !PT ;  /* 0x0000004eff097209 */ /* 0x000fe20007800000 */
[----:B------:R4:W-:Y:S01]  /*1fc0*/  STG.E desc[UR8][R2.64+0x84], R5 ;  /* 0x0000840502007986 */ /* 0x0009e2000c101908 */
[----:B0-----:R-:W-:-:S02]  /*1fd0*/  FMNMX R11, RZ, R24, !PT ;  /* 0x00000018ff0b7209 */ /* 0x001fc40007800000 */
[----:B-1----:R-:W-:Y:S01]  /*1fe0*/  FMNMX R15, RZ, R22, !PT ;  /* 0x00000016ff0f7209 */ /* 0x002fe20007800000 */
[----:B------:R0:W-:Y:S01]  /*1ff0*/  STG.E desc[UR8][R2.64+0x10084], R7 ;  /* 0x0100840702007986 */ /* 0x0001e2000c101908 */
[----:B--2---:R-:W-:Y:S02]  /*2000*/  FMNMX R13, RZ, R76, !PT ;  /* 0x0000004cff0d7209 */ /* 0x004fe40007800000 */
[----:B------:R-:W-:Y:S02]  /*2010*/  FMNMX R19, RZ, R18, !PT ;  /* 0x00000012ff137209 */ /* 0x000fe40007800000 */
[----:B---3--:R-:W-:Y:S02]  /*2020*/  FMNMX R17, RZ, R74, !PT ;  /* 0x0000004aff117209 */ /* 0x008fe40007800000 */
[----:B------:R-:W-:Y:S02]  /*2030*/  FMNMX R21, RZ, R70, !PT ;  /* 0x00000046ff157209 */ /* 0x000fe40007800000 */
[----:B----4-:R-:W-:-:S02]  /*2040*/  FMNMX R5, RZ, R20, !PT ;  /* 0x00000014ff057209 */ /* 0x010fc40007800000 */
[----:B------:R-:W-:Y:S02]  /*2050*/  FMNMX R23, RZ, R16, !PT ;  /* 0x00000010ff177209 */ /* 0x000fe40007800000 */
[----:B0-----:R-:W-:Y:S01]  /*2060*/  FMNMX R7, RZ, R72, !PT ;  /* 0x00000048ff077209 */ /* 0x001fe20007800000 */
        /* <DEDUP_REMOVED lines=8> */
[----:B--2---:R-:W-:-:S03]  /*20f0*/  FMNMX R13, RZ, R66, !PT ;  /* 0x00000042ff0d7209 */ /* 0x004fc60007800000 */
[----:B------:R2:W-:Y:S01]  /*2100*/  STG.E desc[UR8][R2.64+0x80084], R7 ;  /* 0x0800840702007986 */ /* 0x0005e2000c101908 */
[----:B---3--:R-:W-:-:S03]  /*2110*/  FMNMX R15, RZ, R12, !PT ;  /* 0x0000000cff0f7209 */ /* 0x008fc60007800000 */
        /* <DEDUP_REMOVED lines=10> */
[----:B------:R-:W-:Y:S02]  /*21c0*/  FMNMX R77, RZ, R77, !PT ;  /* 0x0000004dff4d7209 */ /* 0x000fe40007800000 */
[----:B------:R-:W-:Y:S01]  /*21d0*/  FMNMX R165, RZ, R165, !PT ;  /* 0x000000a5ffa57209 */ /* 0x000fe20007800000 */
[----:B------:R1:W-:Y:S01]  /*21e0*/  STG.E desc[UR8][R2.64+0x94084], R11 ;  /* 0x0940840b02007986 */ /* 0x0003e2000c101908 */
[----:B------:R-:W-:-:S02]  /*21f0*/  FMNMX R73, RZ, R73, !PT ;  /* 0x00000049ff497209 */ /* 0x000fc40007800000 */
[----:B------:R-:W-:Y:S01]  /*2200*/  FMNMX R163, RZ, R163, !PT ;  /* 0x000000a3ffa37209 */ /* 0x000fe20007800000 */
[----:B------:R2:W-:Y:S01]  /*2210*/  STG.E desc[UR8][R2.64+0x84284], R13 ;  /* 0x0842840d02007986 */ /* 0x0005e2000c101908 */
[----:B------:R-:W-:Y:S02]  /*2220*/  FMNMX R71, RZ, R71, !PT ;  /* 0x00000047ff477209 */ /* 0x000fe40007800000 */
[----:B------:R-:W-:Y:S01]  /*2230*/  FMNMX R159, RZ, R159, !PT ;  /* 0x0000009fff9f7209 */ /* 0x000fe20007800000 */
        /* <DEDUP_REMOVED lines=20> */
[----:B------:R-:W-:Y:S02]  /*2380*/  FMNMX R139, RZ, R139, !PT ;  /* 0x0000008bff8b7209 */ /* 0x000fe40007800000 */
[----:B------:R-:W-:-:S02]  /*2390*/  FMNMX R43, RZ, R43, !PT ;  /* 0x0000002bff2b7209 */ /* 0x000fc40007800000 */
[----:B------:R-:W-:Y:S02]  /*23a0*/  FMNMX R135, RZ, R135, !PT ;  /* 0x00000087ff877209 */ /* 0x000fe40007800000 */
[----:B------:R-:W-:Y:S02]  /*23b0*/  FMNMX R39, RZ, R39, !PT ;  /* 0x00000027ff277209 */ /* 0x000fe40007800000 */
[----:B------:R-:W-:Y:S02]  /*23c0*/  FMNMX R133, RZ, R133, !PT ;  /* 0x00000085ff857209 */ /* 0x000fe40007800000 */
        /* <DEDUP_REMOVED lines=39> */
[----:B0-----:R-:W-:Y:S02]  /*2640*/  FMNMX R9, RZ, R58, !PT ;  /* 0x0000003aff097209 */ /* 0x001fe40007800000 */
[----:B-1----:R-:W-:Y:S02]  /*2650*/  FMNMX R11, RZ, R132, !PT ;  /* 0x00000084ff0b7209 */ /* 0x002fe40007800000 */
[----:B--2---:R-:W-:Y:S02]  /*2660*/  FMNMX R13, RZ, R56, !PT ;  /* 0x00000038ff0d7209 */ /* 0x004fe40007800000 */
[----:B---3--:R-:W-:Y:S02]  /*2670*/  FMNMX R15, RZ, R136, !PT ;  /* 0x00000088ff0f7209 */ /* 0x008fe40007800000 */
[----:B----4-:R-:W-:Y:S02]  /*2680*/  FMNMX R17, RZ, R54, !PT ;  /* 0x00000036ff117209 */ /* 0x010fe40007800000 */
[----:B-----5:R-:W-:-:S02]  /*2690*/  FMNMX R5, RZ, R140, !PT ;  /* 0x0000008cff057209 */ /* 0x020fc40007800000 */
[----:B------:R-:W-:Y:S02]  /*26a0*/  FMNMX R7, RZ, R52, !PT ;  /* 0x00000034ff077209 */ /* 0x000fe40007800000 */
[----:B------:R-:W-:Y:S02]  /*26b0*/  FMNMX R19, RZ, R144, !PT ;  /* 0x00000090ff137209 */ /* 0x000fe40007800000 */
[----:B------:R-:W-:Y:S02]  /*26c0*/  FMNMX R21, RZ, R50, !PT ;  /* 0x00000032ff157209 */ /* 0x000fe40007800000 */
[----:B------:R-:W-:Y:S01]  /*26d0*/  FMNMX R23, RZ, R148, !PT ;  /* 0x00000094ff177209 */ /* 0x000fe20007800000 */
[----:B------:R-:W-:Y:S04]  /*26e0*/  STG.E desc[UR8][R2.64+0x10000], R77 ;  /* 0x0100004d02007986 */ /* 0x000fe8000c101908 */
        /* <DEDUP_REMOVED lines=71> */
[----:B------:R-:W-:Y:S01]  /*2b60*/  STG.E desc[UR8][R2.64+0x194284], R23 ;  /* 0x1942841702007986 */ /* 0x000fe2000c101908 */
[----:B------:R-:W-:Y:S05]  /*2b70*/  EXIT ;  /* 0x000000000000794d */ /* 0x000fea0003800000 */
.L_x_1:
[----:B------:R-:W-:-:S00]  /*2b80*/  BRA `(.L_x_1) ;  /* 0xfffffffc00fc7947 */ /* 0x000fc0000383ffff */
[----:B------:R-:W-:-:S00]  /*2b90*/  NOP ;  /* 0x0000000000007918 */ /* 0x000fc00000000000 */
        /* <DEDUP_REMOVED lines=14> */
.L_x_2:


//--------------------- .nv.shared.my_kernel_kernel0 --------------------------
	.section	.nv.shared.my_kernel_kernel0,"aw",@nobits
	.sectionflags	@""
	.align	4
.nv.shared.my_kernel_kernel0:
	.zero		3328


//--------------------- .nv.shared.reserved.0     --------------------------
	.section	.nv.shared.reserved.0,"aw",@nobits
	.weak		__nv_reservedSMEM_offset_0_alias
	.size		__nv_reservedSMEM_offset_0_alias, 0, 64
	.other		__nv_reservedSMEM_offset_0_alias,@"STO_CUDA_RESERVED_SHARED STV_DEFAULT"
__nv_reservedSMEM_offset_0_alias:
	.zero		0
	.zero		64


//--------------------- .nv.constant0.my_kernel_kernel0 --------------------------
	.section	.nv.constant0.my_kernel_kernel0,"a",@progbits
	.sectionflags	@""
	.align	4
.nv.constant0.my_kernel_kernel0:
	.zero		928


//--------------------- SYMBOLS --------------------------

	.type		.nv.reservedSmem.offset0,@object
	.size		.nv.reservedSmem.offset0,0x4
	.type		.nv.reservedSmem.cap,@object
	.size		.nv.reservedSmem.cap,0x4
